//
// Generated by NVIDIA NVVM Compiler
//
// Compiler Build ID: CL-36424714
// Cuda compilation tools, release 13.0, V13.0.88
// Based on NVVM 20.0.0
//

.version 9.0
.target sm_100
.address_size 64

	// .globl	_Z16grayscale_kernelPhiii
.global .align 4 .b8 precalc_xorwow_matrix[102400];
.global .align 4 .b8 precalc_xorwow_offset_matrix[102400];
.global .align 4 .b8 mrg32k3aM1[2304];
.global .align 4 .b8 mrg32k3aM2[2304];
.global .align 4 .b8 mrg32k3aM1SubSeq[2016];
.global .align 4 .b8 mrg32k3aM2SubSeq[2016];
.global .align 4 .b8 mrg32k3aM1Seq[2304];
.global .align 4 .b8 mrg32k3aM2Seq[2304];
.const .align 8 .b8 __cr_lgamma_table[72];

.visible .entry _Z16grayscale_kernelPhiii(
	.param .u64 .ptr .align 1 _Z16grayscale_kernelPhiii_param_0,
	.param .u32 _Z16grayscale_kernelPhiii_param_1,
	.param .u32 _Z16grayscale_kernelPhiii_param_2,
	.param .u32 _Z16grayscale_kernelPhiii_param_3
)
{
	.reg .pred 	%p<6>;
	.reg .b16 	%rs<5>;
	.reg .b32 	%r<17>;
	.reg .b32 	%f<7>;
	.reg .b64 	%rd<5>;

	ld.param.u64 	%rd1, [_Z16grayscale_kernelPhiii_param_0];
	ld.param.u32 	%r3, [_Z16grayscale_kernelPhiii_param_1];
	ld.param.u32 	%r5, [_Z16grayscale_kernelPhiii_param_2];
	ld.param.u32 	%r4, [_Z16grayscale_kernelPhiii_param_3];
	mov.u32 	%r7, %ctaid.x;
	mov.u32 	%r8, %ntid.x;
	mov.u32 	%r9, %tid.x;
	mad.lo.s32 	%r1, %r7, %r8, %r9;
	mov.u32 	%r10, %ctaid.y;
	mov.u32 	%r11, %ntid.y;
	mov.u32 	%r12, %tid.y;
	mad.lo.s32 	%r13, %r10, %r11, %r12;
	setp.ge.s32 	%p1, %r1, %r3;
	setp.ge.s32 	%p2, %r13, %r5;
	or.pred  	%p3, %p1, %p2;
	setp.lt.s32 	%p4, %r4, 3;
	or.pred  	%p5, %p3, %p4;
	@%p5 bra 	$L__BB0_2;
	cvta.to.global.u64 	%rd2, %rd1;
	mad.lo.s32 	%r14, %r3, %r13, %r1;
	mul.lo.s32 	%r15, %r14, %r4;
	cvt.s64.s32 	%rd3, %r15;
	add.s64 	%rd4, %rd2, %rd3;
	ld.global.u8 	%rs1, [%rd4];
	cvt.rn.f32.u16 	%f1, %rs1;
	ld.global.u8 	%rs2, [%rd4+1];
	cvt.rn.f32.u16 	%f2, %rs2;
	mul.f32 	%f3, %f2, 0f3F1645A2;
	fma.rn.f32 	%f4, %f1, 0f3E991687, %f3;
	ld.global.u8 	%rs3, [%rd4+2];
	cvt.rn.f32.u16 	%f5, %rs3;
	fma.rn.f32 	%f6, %f5, 0f3DE978D5, %f4;
	cvt.rzi.u32.f32 	%r16, %f6;
	cvt.u16.u32 	%rs4, %r16;
	st.global.u8 	[%rd4], %rs4;
	st.global.u8 	[%rd4+1], %rs4;
	st.global.u8 	[%rd4+2], %rs4;
$L__BB0_2:
	ret;

}
	// .globl	_Z20gaussian_blur_kernelPhS_iiiPfi
.visible .entry _Z20gaussian_blur_kernelPhS_iiiPfi(
	.param .u64 .ptr .align 1 _Z20gaussian_blur_kernelPhS_iiiPfi_param_0,
	.param .u64 .ptr .align 1 _Z20gaussian_blur_kernelPhS_iiiPfi_param_1,
	.param .u32 _Z20gaussian_blur_kernelPhS_iiiPfi_param_2,
	.param .u32 _Z20gaussian_blur_kernelPhS_iiiPfi_param_3,
	.param .u32 _Z20gaussian_blur_kernelPhS_iiiPfi_param_4,
	.param .u64 .ptr .align 1 _Z20gaussian_blur_kernelPhS_iiiPfi_param_5,
	.param .u32 _Z20gaussian_blur_kernelPhS_iiiPfi_param_6
)
{
	.reg .pred 	%p<23>;
	.reg .b16 	%rs<20>;
	.reg .b32 	%r<174>;
	.reg .b32 	%f<69>;
	.reg .b64 	%rd<56>;

	ld.param.u64 	%rd5, [_Z20gaussian_blur_kernelPhS_iiiPfi_param_0];
	ld.param.u64 	%rd6, [_Z20gaussian_blur_kernelPhS_iiiPfi_param_1];
	ld.param.u32 	%r48, [_Z20gaussian_blur_kernelPhS_iiiPfi_param_2];
	ld.param.u32 	%r52, [_Z20gaussian_blur_kernelPhS_iiiPfi_param_3];
	ld.param.u32 	%r50, [_Z20gaussian_blur_kernelPhS_iiiPfi_param_4];
	ld.param.u64 	%rd7, [_Z20gaussian_blur_kernelPhS_iiiPfi_param_5];
	ld.param.u32 	%r51, [_Z20gaussian_blur_kernelPhS_iiiPfi_param_6];
	cvta.to.global.u64 	%rd1, %rd6;
	cvta.to.global.u64 	%rd2, %rd7;
	cvta.to.global.u64 	%rd3, %rd5;
	mov.u32 	%r53, %ctaid.x;
	mov.u32 	%r54, %ntid.x;
	mov.u32 	%r55, %tid.x;
	mad.lo.s32 	%r1, %r53, %r54, %r55;
	mov.u32 	%r56, %ctaid.y;
	mov.u32 	%r57, %ntid.y;
	mov.u32 	%r58, %tid.y;
	mad.lo.s32 	%r59, %r56, %r57, %r58;
	setp.ge.s32 	%p1, %r1, %r48;
	setp.ge.s32 	%p2, %r59, %r52;
	or.pred  	%p3, %p1, %p2;
	@%p3 bra 	$L__BB1_30;
	shr.u32 	%r60, %r51, 31;
	add.s32 	%r61, %r51, %r60;
	shr.s32 	%r3, %r61, 1;
	setp.lt.s32 	%p4, %r50, 1;
	@%p4 bra 	$L__BB1_30;
	setp.gt.s32 	%p5, %r51, -2;
	add.s32 	%r4, %r48, -1;
	mad.lo.s32 	%r62, %r48, %r59, %r1;
	mul.lo.s32 	%r5, %r62, %r50;
	@%p5 bra 	$L__BB1_14;
	and.b32  	%r6, %r50, 7;
	setp.lt.u32 	%p15, %r50, 8;
	mov.b32 	%r163, 0;
	@%p15 bra 	$L__BB1_6;
	and.b32  	%r163, %r50, 2147483640;
	neg.s32 	%r161, %r163;
	add.s64 	%rd4, %rd1, 3;
	mov.u32 	%r160, %r5;
$L__BB1_5:
	.pragma "nounroll";
	cvt.s64.s32 	%rd48, %r160;
	add.s64 	%rd49, %rd4, %rd48;
	mov.b16 	%rs16, 0;
	st.global.u8 	[%rd49+-3], %rs16;
	st.global.u8 	[%rd49+-2], %rs16;
	st.global.u8 	[%rd49+-1], %rs16;
	st.global.u8 	[%rd49], %rs16;
	st.global.u8 	[%rd49+1], %rs16;
	st.global.u8 	[%rd49+2], %rs16;
	st.global.u8 	[%rd49+3], %rs16;
	st.global.u8 	[%rd49+4], %rs16;
	add.s32 	%r161, %r161, 8;
	add.s32 	%r160, %r160, 8;
	setp.ne.s32 	%p16, %r161, 0;
	@%p16 bra 	$L__BB1_5;
$L__BB1_6:
	setp.eq.s32 	%p17, %r6, 0;
	@%p17 bra 	$L__BB1_30;
	and.b32  	%r14, %r50, 3;
	setp.lt.u32 	%p18, %r6, 4;
	@%p18 bra 	$L__BB1_9;
	add.s32 	%r156, %r163, %r5;
	cvt.s64.s32 	%rd50, %r156;
	add.s64 	%rd51, %rd1, %rd50;
	mov.b16 	%rs17, 0;
	st.global.u8 	[%rd51], %rs17;
	st.global.u8 	[%rd51+1], %rs17;
	st.global.u8 	[%rd51+2], %rs17;
	st.global.u8 	[%rd51+3], %rs17;
	add.s32 	%r163, %r163, 4;
$L__BB1_9:
	setp.eq.s32 	%p19, %r14, 0;
	@%p19 bra 	$L__BB1_30;
	setp.eq.s32 	%p20, %r14, 1;
	@%p20 bra 	$L__BB1_12;
	add.s32 	%r157, %r163, %r5;
	cvt.s64.s32 	%rd52, %r157;
	add.s64 	%rd53, %rd1, %rd52;
	mov.b16 	%rs18, 0;
	st.global.u8 	[%rd53], %rs18;
	st.global.u8 	[%rd53+1], %rs18;
	add.s32 	%r163, %r163, 2;
$L__BB1_12:
	and.b32  	%r158, %r50, 1;
	setp.eq.b32 	%p21, %r158, 1;
	not.pred 	%p22, %p21;
	@%p22 bra 	$L__BB1_30;
	add.s32 	%r159, %r163, %r5;
	cvt.s64.s32 	%rd54, %r159;
	add.s64 	%rd55, %rd1, %rd54;
	mov.b16 	%rs19, 0;
	st.global.u8 	[%rd55], %rs19;
	bra.uni 	$L__BB1_30;
$L__BB1_14:
	abs.s32 	%r19, %r3;
	add.s32 	%r20, %r3, %r19;
	add.s32 	%r64, %r20, 1;
	and.b32  	%r21, %r64, 7;
	mov.b32 	%r165, 0;
$L__BB1_15:
	neg.s32 	%r166, %r3;
	mov.f32 	%f68, 0f00000000;
$L__BB1_16:
	mov.u32 	%r24, %r166;
	neg.s32 	%r172, %r3;
	setp.lt.u32 	%p6, %r20, 7;
	add.s32 	%r65, %r24, %r59;
	max.s32 	%r66, %r65, 0;
	add.s32 	%r67, %r52, -1;
	min.s32 	%r68, %r66, %r67;
	mul.lo.s32 	%r26, %r68, %r48;
	add.s32 	%r69, %r24, %r3;
	mul.lo.s32 	%r167, %r69, %r51;
	add.s32 	%r28, %r167, %r3;
	@%p6 bra 	$L__BB1_20;
	add.s32 	%r70, %r20, 1;
	and.b32  	%r71, %r70, -8;
	neg.s32 	%r169, %r71;
	sub.s32 	%r170, 3, %r3;
	sub.s32 	%r168, %r1, %r3;
$L__BB1_18:
	.pragma "nounroll";
	max.s32 	%r72, %r168, 0;
	min.s32 	%r73, %r72, %r4;
	add.s32 	%r74, %r73, %r26;
	mad.lo.s32 	%r75, %r74, %r50, %r165;
	cvt.s64.s32 	%rd8, %r75;
	add.s64 	%rd9, %rd3, %rd8;
	ld.global.u8 	%rs1, [%rd9];
	cvt.rn.f32.u16 	%f16, %rs1;
	mul.wide.s32 	%rd10, %r167, 4;
	add.s64 	%rd11, %rd2, %rd10;
	ld.global.f32 	%f17, [%rd11];
	fma.rn.f32 	%f18, %f17, %f16, %f68;
	add.s32 	%r76, %r168, 1;
	max.s32 	%r77, %r76, 0;
	min.s32 	%r78, %r77, %r4;
	add.s32 	%r79, %r78, %r26;
	mad.lo.s32 	%r80, %r79, %r50, %r165;
	cvt.s64.s32 	%rd12, %r80;
	add.s64 	%rd13, %rd3, %rd12;
	ld.global.u8 	%rs2, [%rd13];
	cvt.rn.f32.u16 	%f19, %rs2;
	ld.global.f32 	%f20, [%rd11+4];
	fma.rn.f32 	%f21, %f20, %f19, %f18;
	add.s32 	%r81, %r168, 2;
	max.s32 	%r82, %r81, 0;
	min.s32 	%r83, %r82, %r4;
	add.s32 	%r84, %r83, %r26;
	mad.lo.s32 	%r85, %r84, %r50, %r165;
	cvt.s64.s32 	%rd14, %r85;
	add.s64 	%rd15, %rd3, %rd14;
	ld.global.u8 	%rs3, [%rd15];
	cvt.rn.f32.u16 	%f22, %rs3;
	ld.global.f32 	%f23, [%rd11+8];
	fma.rn.f32 	%f24, %f23, %f22, %f21;
	add.s32 	%r86, %r168, 3;
	max.s32 	%r87, %r86, 0;
	min.s32 	%r88, %r87, %r4;
	add.s32 	%r89, %r88, %r26;
	mad.lo.s32 	%r90, %r89, %r50, %r165;
	cvt.s64.s32 	%rd16, %r90;
	add.s64 	%rd17, %rd3, %rd16;
	ld.global.u8 	%rs4, [%rd17];
	cvt.rn.f32.u16 	%f25, %rs4;
	ld.global.f32 	%f26, [%rd11+12];
	fma.rn.f32 	%f27, %f26, %f25, %f24;
	add.s32 	%r91, %r168, 4;
	max.s32 	%r92, %r91, 0;
	min.s32 	%r93, %r92, %r4;
	add.s32 	%r94, %r93, %r26;
	mad.lo.s32 	%r95, %r94, %r50, %r165;
	cvt.s64.s32 	%rd18, %r95;
	add.s64 	%rd19, %rd3, %rd18;
	ld.global.u8 	%rs5, [%rd19];
	cvt.rn.f32.u16 	%f28, %rs5;
	ld.global.f32 	%f29, [%rd11+16];
	fma.rn.f32 	%f30, %f29, %f28, %f27;
	add.s32 	%r96, %r168, 5;
	max.s32 	%r97, %r96, 0;
	min.s32 	%r98, %r97, %r4;
	add.s32 	%r99, %r98, %r26;
	mad.lo.s32 	%r100, %r99, %r50, %r165;
	cvt.s64.s32 	%rd20, %r100;
	add.s64 	%rd21, %rd3, %rd20;
	ld.global.u8 	%rs6, [%rd21];
	cvt.rn.f32.u16 	%f31, %rs6;
	ld.global.f32 	%f32, [%rd11+20];
	fma.rn.f32 	%f33, %f32, %f31, %f30;
	add.s32 	%r101, %r168, 6;
	max.s32 	%r102, %r101, 0;
	min.s32 	%r103, %r102, %r4;
	add.s32 	%r104, %r103, %r26;
	mad.lo.s32 	%r105, %r104, %r50, %r165;
	cvt.s64.s32 	%rd22, %r105;
	add.s64 	%rd23, %rd3, %rd22;
	ld.global.u8 	%rs7, [%rd23];
	cvt.rn.f32.u16 	%f34, %rs7;
	ld.global.f32 	%f35, [%rd11+24];
	fma.rn.f32 	%f36, %f35, %f34, %f33;
	add.s32 	%r106, %r168, 7;
	max.s32 	%r107, %r106, 0;
	min.s32 	%r108, %r107, %r4;
	add.s32 	%r109, %r108, %r26;
	mad.lo.s32 	%r110, %r109, %r50, %r165;
	cvt.s64.s32 	%rd24, %r110;
	add.s64 	%rd25, %rd3, %rd24;
	ld.global.u8 	%rs8, [%rd25];
	cvt.rn.f32.u16 	%f37, %rs8;
	ld.global.f32 	%f38, [%rd11+28];
	fma.rn.f32 	%f68, %f38, %f37, %f36;
	add.s32 	%r170, %r170, 8;
	add.s32 	%r169, %r169, 8;
	add.s32 	%r168, %r168, 8;
	add.s32 	%r167, %r167, 8;
	setp.ne.s32 	%p7, %r169, 0;
	@%p7 bra 	$L__BB1_18;
	add.s32 	%r172, %r170, -3;
$L__BB1_20:
	setp.eq.s32 	%p8, %r21, 0;
	@%p8 bra 	$L__BB1_28;
	add.s32 	%r111, %r21, -1;
	setp.lt.u32 	%p9, %r111, 3;
	@%p9 bra 	$L__BB1_23;
	add.s32 	%r112, %r172, %r1;
	max.s32 	%r113, %r112, 0;
	min.s32 	%r114, %r113, %r4;
	add.s32 	%r115, %r114, %r26;
	mad.lo.s32 	%r116, %r115, %r50, %r165;
	add.s32 	%r117, %r28, %r172;
	cvt.s64.s32 	%rd26, %r116;
	add.s64 	%rd27, %rd3, %rd26;
	ld.global.u8 	%rs9, [%rd27];
	cvt.rn.f32.u16 	%f40, %rs9;
	mul.wide.s32 	%rd28, %r117, 4;
	add.s64 	%rd29, %rd2, %rd28;
	ld.global.f32 	%f41, [%rd29];
	fma.rn.f32 	%f42, %f41, %f40, %f68;
	add.s32 	%r118, %r112, 1;
	max.s32 	%r119, %r118, 0;
	min.s32 	%r120, %r119, %r4;
	add.s32 	%r121, %r120, %r26;
	mad.lo.s32 	%r122, %r121, %r50, %r165;
	cvt.s64.s32 	%rd30, %r122;
	add.s64 	%rd31, %rd3, %rd30;
	ld.global.u8 	%rs10, [%rd31];
	cvt.rn.f32.u16 	%f43, %rs10;
	ld.global.f32 	%f44, [%rd29+4];
	fma.rn.f32 	%f45, %f44, %f43, %f42;
	add.s32 	%r123, %r112, 2;
	max.s32 	%r124, %r123, 0;
	min.s32 	%r125, %r124, %r4;
	add.s32 	%r126, %r125, %r26;
	mad.lo.s32 	%r127, %r126, %r50, %r165;
	cvt.s64.s32 	%rd32, %r127;
	add.s64 	%rd33, %rd3, %rd32;
	ld.global.u8 	%rs11, [%rd33];
	cvt.rn.f32.u16 	%f46, %rs11;
	ld.global.f32 	%f47, [%rd29+8];
	fma.rn.f32 	%f48, %f47, %f46, %f45;
	add.s32 	%r128, %r112, 3;
	max.s32 	%r129, %r128, 0;
	min.s32 	%r130, %r129, %r4;
	add.s32 	%r131, %r130, %r26;
	mad.lo.s32 	%r132, %r131, %r50, %r165;
	cvt.s64.s32 	%rd34, %r132;
	add.s64 	%rd35, %rd3, %rd34;
	ld.global.u8 	%rs12, [%rd35];
	cvt.rn.f32.u16 	%f49, %rs12;
	ld.global.f32 	%f50, [%rd29+12];
	fma.rn.f32 	%f68, %f50, %f49, %f48;
	add.s32 	%r172, %r172, 4;
$L__BB1_23:
	add.s32 	%r134, %r20, 1;
	and.b32  	%r133, %r134, 3;
	setp.eq.s32 	%p10, %r133, 0;
	@%p10 bra 	$L__BB1_28;
	setp.eq.s32 	%p11, %r133, 1;
	@%p11 bra 	$L__BB1_26;
	add.s32 	%r135, %r172, %r1;
	max.s32 	%r136, %r135, 0;
	min.s32 	%r137, %r136, %r4;
	add.s32 	%r138, %r137, %r26;
	mad.lo.s32 	%r139, %r138, %r50, %r165;
	add.s32 	%r140, %r28, %r172;
	cvt.s64.s32 	%rd36, %r139;
	add.s64 	%rd37, %rd3, %rd36;
	ld.global.u8 	%rs13, [%rd37];
	cvt.rn.f32.u16 	%f52, %rs13;
	mul.wide.s32 	%rd38, %r140, 4;
	add.s64 	%rd39, %rd2, %rd38;
	ld.global.f32 	%f53, [%rd39];
	fma.rn.f32 	%f54, %f53, %f52, %f68;
	add.s32 	%r141, %r135, 1;
	max.s32 	%r142, %r141, 0;
	min.s32 	%r143, %r142, %r4;
	add.s32 	%r144, %r143, %r26;
	mad.lo.s32 	%r145, %r144, %r50, %r165;
	cvt.s64.s32 	%rd40, %r145;
	add.s64 	%rd41, %rd3, %rd40;
	ld.global.u8 	%rs14, [%rd41];
	cvt.rn.f32.u16 	%f55, %rs14;
	ld.global.f32 	%f56, [%rd39+4];
	fma.rn.f32 	%f68, %f56, %f55, %f54;
	add.s32 	%r172, %r172, 2;
$L__BB1_26:
	and.b32  	%r146, %r20, 1;
	setp.eq.b32 	%p12, %r146, 1;
	@%p12 bra 	$L__BB1_28;
	add.s32 	%r147, %r172, %r1;
	max.s32 	%r148, %r147, 0;
	min.s32 	%r149, %r148, %r4;
	add.s32 	%r150, %r149, %r26;
	mad.lo.s32 	%r151, %r150, %r50, %r165;
	add.s32 	%r152, %r28, %r172;
	cvt.s64.s32 	%rd42, %r151;
	add.s64 	%rd43, %rd3, %rd42;
	ld.global.u8 	%rs15, [%rd43];
	cvt.rn.f32.u16 	%f57, %rs15;
	mul.wide.s32 	%rd44, %r152, 4;
	add.s64 	%rd45, %rd2, %rd44;
	ld.global.f32 	%f58, [%rd45];
	fma.rn.f32 	%f68, %f58, %f57, %f68;
$L__BB1_28:
	add.s32 	%r166, %r24, 1;
	setp.ne.s32 	%p13, %r24, %r19;
	@%p13 bra 	$L__BB1_16;
	add.f32 	%f59, %f68, 0f3F000000;
	cvt.rzi.u32.f32 	%r153, %f59;
	add.s32 	%r154, %r165, %r5;
	cvt.s64.s32 	%rd46, %r154;
	add.s64 	%rd47, %rd1, %rd46;
	st.global.u8 	[%rd47], %r153;
	add.s32 	%r165, %r165, 1;
	setp.ne.s32 	%p14, %r165, %r50;
	@%p14 bra 	$L__BB1_15;
$L__BB1_30:
	ret;

}
	// .globl	_Z17sharpening_kernelPhS_iii
.visible .entry _Z17sharpening_kernelPhS_iii(
	.param .u64 .ptr .align 1 _Z17sharpening_kernelPhS_iii_param_0,
	.param .u64 .ptr .align 1 _Z17sharpening_kernelPhS_iii_param_1,
	.param .u32 _Z17sharpening_kernelPhS_iii_param_2,
	.param .u32 _Z17sharpening_kernelPhS_iii_param_3,
	.param .u32 _Z17sharpening_kernelPhS_iii_param_4
)
{
	.reg .pred 	%p<7>;
	.reg .b16 	%rs<6>;
	.reg .b32 	%r<66>;
	.reg .b32 	%f<16>;
	.reg .b64 	%rd<17>;

	ld.param.u64 	%rd3, [_Z17sharpening_kernelPhS_iii_param_0];
	ld.param.u64 	%rd4, [_Z17sharpening_kernelPhS_iii_param_1];
	ld.param.u32 	%r24, [_Z17sharpening_kernelPhS_iii_param_2];
	ld.param.u32 	%r27, [_Z17sharpening_kernelPhS_iii_param_3];
	ld.param.u32 	%r26, [_Z17sharpening_kernelPhS_iii_param_4];
	mov.u32 	%r28, %ctaid.x;
	mov.u32 	%r29, %ntid.x;
	mov.u32 	%r30, %tid.x;
	mad.lo.s32 	%r1, %r28, %r29, %r30;
	mov.u32 	%r31, %ctaid.y;
	mov.u32 	%r32, %ntid.y;
	mov.u32 	%r33, %tid.y;
	mad.lo.s32 	%r34, %r31, %r32, %r33;
	setp.ge.s32 	%p1, %r1, %r24;
	setp.ge.s32 	%p2, %r34, %r27;
	or.pred  	%p3, %p1, %p2;
	setp.lt.s32 	%p4, %r26, 1;
	or.pred  	%p5, %p3, %p4;
	@%p5 bra 	$L__BB2_3;
	cvta.to.global.u64 	%rd1, %rd3;
	add.s32 	%r35, %r27, -1;
	add.s32 	%r36, %r24, -1;
	mad.lo.s32 	%r37, %r24, %r34, %r1;
	mul.lo.s32 	%r60, %r37, %r26;
	max.s32 	%r38, %r1, 1;
	add.s32 	%r39, %r38, -1;
	min.s32 	%r40, %r39, %r36;
	add.s32 	%r41, %r34, 1;
	min.u32 	%r42, %r41, %r35;
	max.u32 	%r43, %r34, 1;
	add.s32 	%r44, %r43, -1;
	min.u32 	%r45, %r44, %r35;
	max.s32 	%r46, %r1, 0;
	min.s32 	%r47, %r46, %r36;
	mad.lo.s32 	%r48, %r45, %r24, %r47;
	mul.lo.s32 	%r61, %r48, %r26;
	min.u32 	%r49, %r34, %r35;
	mul.lo.s32 	%r50, %r49, %r24;
	add.s32 	%r51, %r40, %r50;
	mul.lo.s32 	%r62, %r51, %r26;
	add.s32 	%r52, %r47, %r50;
	mul.lo.s32 	%r63, %r52, %r26;
	max.s32 	%r53, %r1, -1;
	add.s32 	%r54, %r53, 1;
	min.s32 	%r55, %r54, %r36;
	add.s32 	%r56, %r55, %r50;
	mul.lo.s32 	%r64, %r56, %r26;
	mad.lo.s32 	%r57, %r42, %r24, %r47;
	mul.lo.s32 	%r65, %r57, %r26;
	neg.s32 	%r59, %r26;
	cvta.to.global.u64 	%rd2, %rd4;
$L__BB2_2:
	cvt.s64.s32 	%rd5, %r65;
	add.s64 	%rd6, %rd1, %rd5;
	cvt.s64.s32 	%rd7, %r64;
	add.s64 	%rd8, %rd1, %rd7;
	cvt.s64.s32 	%rd9, %r63;
	add.s64 	%rd10, %rd1, %rd9;
	cvt.s64.s32 	%rd11, %r62;
	add.s64 	%rd12, %rd1, %rd11;
	cvt.s64.s32 	%rd13, %r61;
	add.s64 	%rd14, %rd1, %rd13;
	cvt.s64.s32 	%rd15, %r60;
	add.s64 	%rd16, %rd2, %rd15;
	ld.global.u8 	%rs1, [%rd14];
	cvt.rn.f32.u16 	%f1, %rs1;
	mov.f32 	%f2, 0f00000000;
	sub.f32 	%f3, %f2, %f1;
	ld.global.u8 	%rs2, [%rd12];
	cvt.rn.f32.u16 	%f4, %rs2;
	sub.f32 	%f5, %f3, %f4;
	ld.global.u8 	%rs3, [%rd10];
	cvt.rn.f32.u16 	%f6, %rs3;
	fma.rn.f32 	%f7, %f6, 0f40A00000, %f5;
	ld.global.u8 	%rs4, [%rd8];
	cvt.rn.f32.u16 	%f8, %rs4;
	sub.f32 	%f9, %f7, %f8;
	add.f32 	%f10, %f9, 0f00000000;
	ld.global.u8 	%rs5, [%rd6];
	cvt.rn.f32.u16 	%f11, %rs5;
	sub.f32 	%f12, %f10, %f11;
	add.f32 	%f13, %f12, 0f00000000;
	max.f32 	%f14, %f13, 0f00000000;
	min.f32 	%f15, %f14, 0f437F0000;
	cvt.rzi.u32.f32 	%r58, %f15;
	st.global.u8 	[%rd16], %r58;
	add.s32 	%r65, %r65, 1;
	add.s32 	%r64, %r64, 1;
	add.s32 	%r63, %r63, 1;
	add.s32 	%r62, %r62, 1;
	add.s32 	%r61, %r61, 1;
	add.s32 	%r60, %r60, 1;
	add.s32 	%r59, %r59, 1;
	setp.ne.s32 	%p6, %r59, 0;
	@%p6 bra 	$L__BB2_2;
$L__BB2_3:
	ret;

}
	// .globl	_Z21edge_detection_kernelPhS_iii
.visible .entry _Z21edge_detection_kernelPhS_iii(
	.param .u64 .ptr .align 1 _Z21edge_detection_kernelPhS_iii_param_0,
	.param .u64 .ptr .align 1 _Z21edge_detection_kernelPhS_iii_param_1,
	.param .u32 _Z21edge_detection_kernelPhS_iii_param_2,
	.param .u32 _Z21edge_detection_kernelPhS_iii_param_3,
	.param .u32 _Z21edge_detection_kernelPhS_iii_param_4
)
{
	.reg .pred 	%p<7>;
	.reg .b16 	%rs<9>;
	.reg .b32 	%r<83>;
	.reg .b32 	%f<32>;
	.reg .b64 	%rd<24>;

	ld.param.u64 	%rd3, [_Z21edge_detection_kernelPhS_iii_param_1];
	ld.param.u32 	%r33, [_Z21edge_detection_kernelPhS_iii_param_2];
	ld.param.u32 	%r36, [_Z21edge_detection_kernelPhS_iii_param_3];
	ld.param.u32 	%r35, [_Z21edge_detection_kernelPhS_iii_param_4];
	mov.u32 	%r37, %ctaid.x;
	mov.u32 	%r38, %ntid.x;
	mov.u32 	%r39, %tid.x;
	mad.lo.s32 	%r1, %r37, %r38, %r39;
	mov.u32 	%r40, %ctaid.y;
	mov.u32 	%r41, %ntid.y;
	mov.u32 	%r42, %tid.y;
	mad.lo.s32 	%r43, %r40, %r41, %r42;
	setp.ge.s32 	%p1, %r1, %r33;
	setp.ge.s32 	%p2, %r43, %r36;
	or.pred  	%p3, %p1, %p2;
	setp.lt.s32 	%p4, %r35, 1;
	or.pred  	%p5, %p3, %p4;
	@%p5 bra 	$L__BB3_3;
	add.s32 	%r44, %r36, -1;
	add.s32 	%r45, %r33, -1;
	mad.lo.s32 	%r46, %r33, %r43, %r1;
	mul.lo.s32 	%r74, %r46, %r35;
	max.s32 	%r47, %r1, 1;
	add.s32 	%r48, %r47, -1;
	min.s32 	%r49, %r48, %r45;
	add.s32 	%r50, %r43, 1;
	min.u32 	%r51, %r50, %r44;
	mul.lo.s32 	%r52, %r51, %r33;
	add.s32 	%r53, %r49, %r52;
	max.u32 	%r54, %r43, 1;
	add.s32 	%r55, %r54, -1;
	min.u32 	%r56, %r55, %r44;
	mul.lo.s32 	%r57, %r56, %r33;
	add.s32 	%r58, %r49, %r57;
	mul.lo.s32 	%r75, %r58, %r35;
	max.s32 	%r59, %r1, 0;
	min.s32 	%r60, %r59, %r45;
	add.s32 	%r61, %r60, %r57;
	max.s32 	%r62, %r1, -1;
	add.s32 	%r63, %r62, 1;
	min.s32 	%r64, %r63, %r45;
	add.s32 	%r65, %r64, %r57;
	mul.lo.s32 	%r77, %r65, %r35;
	min.u32 	%r66, %r43, %r44;
	mul.lo.s32 	%r67, %r66, %r33;
	add.s32 	%r68, %r49, %r67;
	mul.lo.s32 	%r78, %r68, %r35;
	add.s32 	%r69, %r64, %r67;
	add.s32 	%r70, %r60, %r52;
	mul.lo.s32 	%r81, %r70, %r35;
	add.s32 	%r71, %r64, %r52;
	mul.lo.s32 	%r82, %r35, %r71;
	mul.lo.s32 	%r80, %r35, %r53;
	mul.lo.s32 	%r79, %r35, %r69;
	mul.lo.s32 	%r76, %r35, %r61;
	neg.s32 	%r73, %r35;
	cvta.to.global.u64 	%rd1, %rd3;
$L__BB3_2:
	ld.param.u64 	%rd23, [_Z21edge_detection_kernelPhS_iii_param_0];
	cvt.s64.s32 	%rd4, %r82;
	cvta.to.global.u64 	%rd5, %rd23;
	add.s64 	%rd6, %rd5, %rd4;
	cvt.s64.s32 	%rd7, %r81;
	add.s64 	%rd8, %rd5, %rd7;
	cvt.s64.s32 	%rd9, %r80;
	add.s64 	%rd10, %rd5, %rd9;
	cvt.s64.s32 	%rd11, %r79;
	add.s64 	%rd12, %rd5, %rd11;
	cvt.s64.s32 	%rd13, %r78;
	add.s64 	%rd14, %rd5, %rd13;
	cvt.s64.s32 	%rd15, %r77;
	add.s64 	%rd16, %rd5, %rd15;
	cvt.s64.s32 	%rd17, %r76;
	add.s64 	%rd18, %rd5, %rd17;
	cvt.s64.s32 	%rd19, %r75;
	add.s64 	%rd20, %rd5, %rd19;
	cvt.s64.s32 	%rd21, %r74;
	add.s64 	%rd22, %rd1, %rd21;
	ld.global.u8 	%rs1, [%rd20];
	cvt.rn.f32.u16 	%f1, %rs1;
	mov.f32 	%f2, 0f00000000;
	sub.f32 	%f3, %f2, %f1;
	ld.global.u8 	%rs2, [%rd18];
	cvt.rn.f32.u16 	%f4, %rs2;
	add.f32 	%f5, %f4, %f4;
	sub.f32 	%f6, %f3, %f5;
	ld.global.u8 	%rs3, [%rd16];
	cvt.rn.f32.u16 	%f7, %rs3;
	add.f32 	%f8, %f3, %f7;
	sub.f32 	%f9, %f6, %f7;
	ld.global.u8 	%rs4, [%rd14];
	cvt.rn.f32.u16 	%f10, %rs4;
	add.f32 	%f11, %f10, %f10;
	sub.f32 	%f12, %f8, %f11;
	add.f32 	%f13, %f9, 0f00000000;
	add.f32 	%f14, %f12, 0f00000000;
	add.f32 	%f15, %f13, 0f00000000;
	ld.global.u8 	%rs5, [%rd12];
	cvt.rn.f32.u16 	%f16, %rs5;
	fma.rn.f32 	%f17, %f16, 0f40000000, %f14;
	add.f32 	%f18, %f15, 0f00000000;
	ld.global.u8 	%rs6, [%rd10];
	cvt.rn.f32.u16 	%f19, %rs6;
	sub.f32 	%f20, %f17, %f19;
	add.f32 	%f21, %f18, %f19;
	ld.global.u8 	%rs7, [%rd8];
	cvt.rn.f32.u16 	%f22, %rs7;
	add.f32 	%f23, %f20, 0f00000000;
	fma.rn.f32 	%f24, %f22, 0f40000000, %f21;
	ld.global.u8 	%rs8, [%rd6];
	cvt.rn.f32.u16 	%f25, %rs8;
	add.f32 	%f26, %f23, %f25;
	add.f32 	%f27, %f24, %f25;
	mul.f32 	%f28, %f27, %f27;
	fma.rn.f32 	%f29, %f26, %f26, %f28;
	sqrt.rn.f32 	%f30, %f29;
	min.f32 	%f31, %f30, 0f437F0000;
	cvt.rzi.u32.f32 	%r72, %f31;
	st.global.u8 	[%rd22], %r72;
	add.s32 	%r82, %r82, 1;
	add.s32 	%r81, %r81, 1;
	add.s32 	%r80, %r80, 1;
	add.s32 	%r79, %r79, 1;
	add.s32 	%r78, %r78, 1;
	add.s32 	%r77, %r77, 1;
	add.s32 	%r76, %r76, 1;
	add.s32 	%r75, %r75, 1;
	add.s32 	%r74, %r74, 1;
	add.s32 	%r73, %r73, 1;
	setp.ne.s32 	%p6, %r73, 0;
	@%p6 bra 	$L__BB3_2;
$L__BB3_3:
	ret;

}
	// .globl	_Z16add_noise_kernelPhiiify
.visible .entry _Z16add_noise_kernelPhiiify(
	.param .u64 .ptr .align 1 _Z16add_noise_kernelPhiiify_param_0,
	.param .u32 _Z16add_noise_kernelPhiiify_param_1,
	.param .u32 _Z16add_noise_kernelPhiiify_param_2,
	.param .u32 _Z16add_noise_kernelPhiiify_param_3,
	.param .f32 _Z16add_noise_kernelPhiiify_param_4,
	.param .u64 _Z16add_noise_kernelPhiiify_param_5
)
{
	.local .align 8 .b8 	__local_depot4[48];
	.reg .b64 	%SP;
	.reg .b64 	%SPL;
	.reg .pred 	%p<77>;
	.reg .b16 	%rs<4>;
	.reg .b32 	%r<1301>;
	.reg .b32 	%f<74>;
	.reg .b64 	%rd<31>;

	mov.u64 	%SPL, __local_depot4;
	ld.param.u64 	%rd13, [_Z16add_noise_kernelPhiiify_param_0];
	ld.param.u32 	%r578, [_Z16add_noise_kernelPhiiify_param_1];
	ld.param.u32 	%r580, [_Z16add_noise_kernelPhiiify_param_2];
	ld.param.u32 	%r579, [_Z16add_noise_kernelPhiiify_param_3];
	ld.param.f32 	%f1, [_Z16add_noise_kernelPhiiify_param_4];
	ld.param.u64 	%rd12, [_Z16add_noise_kernelPhiiify_param_5];
	cvta.to.global.u64 	%rd1, %rd13;
	mov.u32 	%r582, %ctaid.x;
	mov.u32 	%r583, %ntid.x;
	mov.u32 	%r584, %tid.x;
	mad.lo.s32 	%r1, %r582, %r583, %r584;
	mov.u32 	%r585, %ctaid.y;
	mov.u32 	%r586, %ntid.y;
	mov.u32 	%r587, %tid.y;
	mad.lo.s32 	%r588, %r585, %r586, %r587;
	setp.ge.s32 	%p1, %r1, %r578;
	setp.ge.s32 	%p2, %r588, %r580;
	or.pred  	%p3, %p1, %p2;
	@%p3 bra 	$L__BB4_122;
	add.u64 	%rd2, %SPL, 0;
	mad.lo.s32 	%r589, %r578, %r588, %r1;
	mul.lo.s32 	%r3, %r589, %r579;
	cvt.u32.u64 	%r590, %rd12;
	xor.b32  	%r591, %r590, -1429050551;
	mul.lo.s32 	%r4, %r591, 1099087573;
	{ .reg .b32 tmp; mov.b64 {tmp, %r592}, %rd12; }
	xor.b32  	%r5, %r592, -136515619;
	mul.lo.s32 	%r593, %r5, -1703105765;
	add.s32 	%r594, %r4, %r593;
	add.s32 	%r1296, %r594, 6615241;
	add.s32 	%r1018, %r4, 123456789;
	st.local.v2.u32 	[%rd2], {%r1296, %r1018};
	xor.b32  	%r1017, %r4, 362436069;
	add.s32 	%r1016, %r593, 521288629;
	st.local.v2.u32 	[%rd2+8], {%r1017, %r1016};
	xor.b32  	%r1015, %r593, 88675123;
	add.s32 	%r1014, %r4, 5783321;
	st.local.v2.u32 	[%rd2+16], {%r1015, %r1014};
	setp.eq.s32 	%p4, %r3, 0;
	@%p4 bra 	$L__BB4_116;
	cvt.s64.s32 	%rd30, %r3;
	mov.b32 	%r1001, 0;
$L__BB4_3:
	mov.u64 	%rd4, %rd30;
	and.b64  	%rd5, %rd4, 3;
	setp.eq.s64 	%p5, %rd5, 0;
	@%p5 bra 	$L__BB4_115;
	mul.wide.u32 	%rd15, %r1001, 3200;
	mov.u64 	%rd16, precalc_xorwow_matrix;
	add.s64 	%rd6, %rd16, %rd15;
	mov.b32 	%r1014, 0;
	mov.u32 	%r1015, %r1014;
	mov.u32 	%r1016, %r1014;
	mov.u32 	%r1017, %r1014;
	mov.u32 	%r1018, %r1014;
	mov.u32 	%r1007, %r1014;
$L__BB4_5:
	mul.wide.u32 	%rd17, %r1007, 4;
	add.s64 	%rd18, %rd2, %rd17;
	ld.local.u32 	%r24, [%rd18+4];
	shl.b32 	%r25, %r1007, 5;
	mov.b32 	%r1013, 0;
$L__BB4_6:
	.pragma "nounroll";
	shr.u32 	%r598, %r24, %r1013;
	and.b32  	%r599, %r598, 1;
	setp.eq.b32 	%p6, %r599, 1;
	not.pred 	%p7, %p6;
	add.s32 	%r600, %r25, %r1013;
	mul.lo.s32 	%r601, %r600, 5;
	mul.wide.u32 	%rd19, %r601, 4;
	add.s64 	%rd7, %rd6, %rd19;
	@%p7 bra 	$L__BB4_8;
	ld.global.u32 	%r602, [%rd7];
	xor.b32  	%r1018, %r1018, %r602;
	ld.global.u32 	%r603, [%rd7+4];
	xor.b32  	%r1017, %r1017, %r603;
	ld.global.u32 	%r604, [%rd7+8];
	xor.b32  	%r1016, %r1016, %r604;
	ld.global.u32 	%r605, [%rd7+12];
	xor.b32  	%r1015, %r1015, %r605;
	ld.global.u32 	%r606, [%rd7+16];
	xor.b32  	%r1014, %r1014, %r606;
$L__BB4_8:
	and.b32  	%r608, %r598, 2;
	setp.eq.s32 	%p8, %r608, 0;
	@%p8 bra 	$L__BB4_10;
	ld.global.u32 	%r609, [%rd7+20];
	xor.b32  	%r1018, %r1018, %r609;
	ld.global.u32 	%r610, [%rd7+24];
	xor.b32  	%r1017, %r1017, %r610;
	ld.global.u32 	%r611, [%rd7+28];
	xor.b32  	%r1016, %r1016, %r611;
	ld.global.u32 	%r612, [%rd7+32];
	xor.b32  	%r1015, %r1015, %r612;
	ld.global.u32 	%r613, [%rd7+36];
	xor.b32  	%r1014, %r1014, %r613;
$L__BB4_10:
	and.b32  	%r615, %r598, 4;
	setp.eq.s32 	%p9, %r615, 0;
	@%p9 bra 	$L__BB4_12;
	ld.global.u32 	%r616, [%rd7+40];
	xor.b32  	%r1018, %r1018, %r616;
	ld.global.u32 	%r617, [%rd7+44];
	xor.b32  	%r1017, %r1017, %r617;
	ld.global.u32 	%r618, [%rd7+48];
	xor.b32  	%r1016, %r1016, %r618;
	ld.global.u32 	%r619, [%rd7+52];
	xor.b32  	%r1015, %r1015, %r619;
	ld.global.u32 	%r620, [%rd7+56];
	xor.b32  	%r1014, %r1014, %r620;
$L__BB4_12:
	and.b32  	%r622, %r598, 8;
	setp.eq.s32 	%p10, %r622, 0;
	@%p10 bra 	$L__BB4_14;
	ld.global.u32 	%r623, [%rd7+60];
	xor.b32  	%r1018, %r1018, %r623;
	ld.global.u32 	%r624, [%rd7+64];
	xor.b32  	%r1017, %r1017, %r624;
	ld.global.u32 	%r625, [%rd7+68];
	xor.b32  	%r1016, %r1016, %r625;
	ld.global.u32 	%r626, [%rd7+72];
	xor.b32  	%r1015, %r1015, %r626;
	ld.global.u32 	%r627, [%rd7+76];
	xor.b32  	%r1014, %r1014, %r627;
$L__BB4_14:
	and.b32  	%r629, %r598, 16;
	setp.eq.s32 	%p11, %r629, 0;
	@%p11 bra 	$L__BB4_16;
	ld.global.u32 	%r630, [%rd7+80];
	xor.b32  	%r1018, %r1018, %r630;
	ld.global.u32 	%r631, [%rd7+84];
	xor.b32  	%r1017, %r1017, %r631;
	ld.global.u32 	%r632, [%rd7+88];
	xor.b32  	%r1016, %r1016, %r632;
	ld.global.u32 	%r633, [%rd7+92];
	xor.b32  	%r1015, %r1015, %r633;
	ld.global.u32 	%r634, [%rd7+96];
	xor.b32  	%r1014, %r1014, %r634;
$L__BB4_16:
	and.b32  	%r636, %r598, 32;
	setp.eq.s32 	%p12, %r636, 0;
	@%p12 bra 	$L__BB4_18;
	ld.global.u32 	%r637, [%rd7+100];
	xor.b32  	%r1018, %r1018, %r637;
	ld.global.u32 	%r638, [%rd7+104];
	xor.b32  	%r1017, %r1017, %r638;
	ld.global.u32 	%r639, [%rd7+108];
	xor.b32  	%r1016, %r1016, %r639;
	ld.global.u32 	%r640, [%rd7+112];
	xor.b32  	%r1015, %r1015, %r640;
	ld.global.u32 	%r641, [%rd7+116];
	xor.b32  	%r1014, %r1014, %r641;
$L__BB4_18:
	and.b32  	%r643, %r598, 64;
	setp.eq.s32 	%p13, %r643, 0;
	@%p13 bra 	$L__BB4_20;
	ld.global.u32 	%r644, [%rd7+120];
	xor.b32  	%r1018, %r1018, %r644;
	ld.global.u32 	%r645, [%rd7+124];
	xor.b32  	%r1017, %r1017, %r645;
	ld.global.u32 	%r646, [%rd7+128];
	xor.b32  	%r1016, %r1016, %r646;
	ld.global.u32 	%r647, [%rd7+132];
	xor.b32  	%r1015, %r1015, %r647;
	ld.global.u32 	%r648, [%rd7+136];
	xor.b32  	%r1014, %r1014, %r648;
$L__BB4_20:
	and.b32  	%r650, %r598, 128;
	setp.eq.s32 	%p14, %r650, 0;
	@%p14 bra 	$L__BB4_22;
	ld.global.u32 	%r651, [%rd7+140];
	xor.b32  	%r1018, %r1018, %r651;
	ld.global.u32 	%r652, [%rd7+144];
	xor.b32  	%r1017, %r1017, %r652;
	ld.global.u32 	%r653, [%rd7+148];
	xor.b32  	%r1016, %r1016, %r653;
	ld.global.u32 	%r654, [%rd7+152];
	xor.b32  	%r1015, %r1015, %r654;
	ld.global.u32 	%r655, [%rd7+156];
	xor.b32  	%r1014, %r1014, %r655;
$L__BB4_22:
	and.b32  	%r657, %r598, 256;
	setp.eq.s32 	%p15, %r657, 0;
	@%p15 bra 	$L__BB4_24;
	ld.global.u32 	%r658, [%rd7+160];
	xor.b32  	%r1018, %r1018, %r658;
	ld.global.u32 	%r659, [%rd7+164];
	xor.b32  	%r1017, %r1017, %r659;
	ld.global.u32 	%r660, [%rd7+168];
	xor.b32  	%r1016, %r1016, %r660;
	ld.global.u32 	%r661, [%rd7+172];
	xor.b32  	%r1015, %r1015, %r661;
	ld.global.u32 	%r662, [%rd7+176];
	xor.b32  	%r1014, %r1014, %r662;
$L__BB4_24:
	and.b32  	%r664, %r598, 512;
	setp.eq.s32 	%p16, %r664, 0;
	@%p16 bra 	$L__BB4_26;
	ld.global.u32 	%r665, [%rd7+180];
	xor.b32  	%r1018, %r1018, %r665;
	ld.global.u32 	%r666, [%rd7+184];
	xor.b32  	%r1017, %r1017, %r666;
	ld.global.u32 	%r667, [%rd7+188];
	xor.b32  	%r1016, %r1016, %r667;
	ld.global.u32 	%r668, [%rd7+192];
	xor.b32  	%r1015, %r1015, %r668;
	ld.global.u32 	%r669, [%rd7+196];
	xor.b32  	%r1014, %r1014, %r669;
$L__BB4_26:
	and.b32  	%r671, %r598, 1024;
	setp.eq.s32 	%p17, %r671, 0;
	@%p17 bra 	$L__BB4_28;
	ld.global.u32 	%r672, [%rd7+200];
	xor.b32  	%r1018, %r1018, %r672;
	ld.global.u32 	%r673, [%rd7+204];
	xor.b32  	%r1017, %r1017, %r673;
	ld.global.u32 	%r674, [%rd7+208];
	xor.b32  	%r1016, %r1016, %r674;
	ld.global.u32 	%r675, [%rd7+212];
	xor.b32  	%r1015, %r1015, %r675;
	ld.global.u32 	%r676, [%rd7+216];
	xor.b32  	%r1014, %r1014, %r676;
$L__BB4_28:
	and.b32  	%r678, %r598, 2048;
	setp.eq.s32 	%p18, %r678, 0;
	@%p18 bra 	$L__BB4_30;
	ld.global.u32 	%r679, [%rd7+220];
	xor.b32  	%r1018, %r1018, %r679;
	ld.global.u32 	%r680, [%rd7+224];
	xor.b32  	%r1017, %r1017, %r680;
	ld.global.u32 	%r681, [%rd7+228];
	xor.b32  	%r1016, %r1016, %r681;
	ld.global.u32 	%r682, [%rd7+232];
	xor.b32  	%r1015, %r1015, %r682;
	ld.global.u32 	%r683, [%rd7+236];
	xor.b32  	%r1014, %r1014, %r683;
$L__BB4_30:
	and.b32  	%r685, %r598, 4096;
	setp.eq.s32 	%p19, %r685, 0;
	@%p19 bra 	$L__BB4_32;
	ld.global.u32 	%r686, [%rd7+240];
	xor.b32  	%r1018, %r1018, %r686;
	ld.global.u32 	%r687, [%rd7+244];
	xor.b32  	%r1017, %r1017, %r687;
	ld.global.u32 	%r688, [%rd7+248];
	xor.b32  	%r1016, %r1016, %r688;
	ld.global.u32 	%r689, [%rd7+252];
	xor.b32  	%r1015, %r1015, %r689;
	ld.global.u32 	%r690, [%rd7+256];
	xor.b32  	%r1014, %r1014, %r690;
$L__BB4_32:
	and.b32  	%r692, %r598, 8192;
	setp.eq.s32 	%p20, %r692, 0;
	@%p20 bra 	$L__BB4_34;
	ld.global.u32 	%r693, [%rd7+260];
	xor.b32  	%r1018, %r1018, %r693;
	ld.global.u32 	%r694, [%rd7+264];
	xor.b32  	%r1017, %r1017, %r694;
	ld.global.u32 	%r695, [%rd7+268];
	xor.b32  	%r1016, %r1016, %r695;
	ld.global.u32 	%r696, [%rd7+272];
	xor.b32  	%r1015, %r1015, %r696;
	ld.global.u32 	%r697, [%rd7+276];
	xor.b32  	%r1014, %r1014, %r697;
$L__BB4_34:
	and.b32  	%r699, %r598, 16384;
	setp.eq.s32 	%p21, %r699, 0;
	@%p21 bra 	$L__BB4_36;
	ld.global.u32 	%r700, [%rd7+280];
	xor.b32  	%r1018, %r1018, %r700;
	ld.global.u32 	%r701, [%rd7+284];
	xor.b32  	%r1017, %r1017, %r701;
	ld.global.u32 	%r702, [%rd7+288];
	xor.b32  	%r1016, %r1016, %r702;
	ld.global.u32 	%r703, [%rd7+292];
	xor.b32  	%r1015, %r1015, %r703;
	ld.global.u32 	%r704, [%rd7+296];
	xor.b32  	%r1014, %r1014, %r704;
$L__BB4_36:
	and.b32  	%r706, %r598, 32768;
	setp.eq.s32 	%p22, %r706, 0;
	@%p22 bra 	$L__BB4_38;
	ld.global.u32 	%r707, [%rd7+300];
	xor.b32  	%r1018, %r1018, %r707;
	ld.global.u32 	%r708, [%rd7+304];
	xor.b32  	%r1017, %r1017, %r708;
	ld.global.u32 	%r709, [%rd7+308];
	xor.b32  	%r1016, %r1016, %r709;
	ld.global.u32 	%r710, [%rd7+312];
	xor.b32  	%r1015, %r1015, %r710;
	ld.global.u32 	%r711, [%rd7+316];
	xor.b32  	%r1014, %r1014, %r711;
$L__BB4_38:
	add.s32 	%r1013, %r1013, 16;
	setp.ne.s32 	%p23, %r1013, 32;
	@%p23 bra 	$L__BB4_6;
	mad.lo.s32 	%r712, %r1007, -31, %r25;
	add.s32 	%r1007, %r712, 1;
	setp.ne.s32 	%p24, %r1007, 5;
	@%p24 bra 	$L__BB4_5;
	st.local.u32 	[%rd2+4], %r1018;
	st.local.v2.u32 	[%rd2+8], {%r1017, %r1016};
	st.local.v2.u32 	[%rd2+16], {%r1015, %r1014};
	setp.eq.s64 	%p25, %rd5, 1;
	@%p25 bra 	$L__BB4_115;
	mov.b32 	%r1014, 0;
	mov.u32 	%r1015, %r1014;
	mov.u32 	%r1016, %r1014;
	mov.u32 	%r1017, %r1014;
	mov.u32 	%r1018, %r1014;
	mov.u32 	%r1099, %r1014;
$L__BB4_42:
	mul.wide.u32 	%rd20, %r1099, 4;
	add.s64 	%rd21, %rd2, %rd20;
	ld.local.u32 	%r200, [%rd21+4];
	shl.b32 	%r201, %r1099, 5;
	mov.b32 	%r1105, 0;
$L__BB4_43:
	.pragma "nounroll";
	shr.u32 	%r715, %r200, %r1105;
	and.b32  	%r716, %r715, 1;
	setp.eq.b32 	%p26, %r716, 1;
	not.pred 	%p27, %p26;
	add.s32 	%r717, %r201, %r1105;
	mul.lo.s32 	%r718, %r717, 5;
	mul.wide.u32 	%rd22, %r718, 4;
	add.s64 	%rd8, %rd6, %rd22;
	@%p27 bra 	$L__BB4_45;
	ld.global.u32 	%r719, [%rd8];
	xor.b32  	%r1018, %r1018, %r719;
	ld.global.u32 	%r720, [%rd8+4];
	xor.b32  	%r1017, %r1017, %r720;
	ld.global.u32 	%r721, [%rd8+8];
	xor.b32  	%r1016, %r1016, %r721;
	ld.global.u32 	%r722, [%rd8+12];
	xor.b32  	%r1015, %r1015, %r722;
	ld.global.u32 	%r723, [%rd8+16];
	xor.b32  	%r1014, %r1014, %r723;
$L__BB4_45:
	and.b32  	%r725, %r715, 2;
	setp.eq.s32 	%p28, %r725, 0;
	@%p28 bra 	$L__BB4_47;
	ld.global.u32 	%r726, [%rd8+20];
	xor.b32  	%r1018, %r1018, %r726;
	ld.global.u32 	%r727, [%rd8+24];
	xor.b32  	%r1017, %r1017, %r727;
	ld.global.u32 	%r728, [%rd8+28];
	xor.b32  	%r1016, %r1016, %r728;
	ld.global.u32 	%r729, [%rd8+32];
	xor.b32  	%r1015, %r1015, %r729;
	ld.global.u32 	%r730, [%rd8+36];
	xor.b32  	%r1014, %r1014, %r730;
$L__BB4_47:
	and.b32  	%r732, %r715, 4;
	setp.eq.s32 	%p29, %r732, 0;
	@%p29 bra 	$L__BB4_49;
	ld.global.u32 	%r733, [%rd8+40];
	xor.b32  	%r1018, %r1018, %r733;
	ld.global.u32 	%r734, [%rd8+44];
	xor.b32  	%r1017, %r1017, %r734;
	ld.global.u32 	%r735, [%rd8+48];
	xor.b32  	%r1016, %r1016, %r735;
	ld.global.u32 	%r736, [%rd8+52];
	xor.b32  	%r1015, %r1015, %r736;
	ld.global.u32 	%r737, [%rd8+56];
	xor.b32  	%r1014, %r1014, %r737;
$L__BB4_49:
	and.b32  	%r739, %r715, 8;
	setp.eq.s32 	%p30, %r739, 0;
	@%p30 bra 	$L__BB4_51;
	ld.global.u32 	%r740, [%rd8+60];
	xor.b32  	%r1018, %r1018, %r740;
	ld.global.u32 	%r741, [%rd8+64];
	xor.b32  	%r1017, %r1017, %r741;
	ld.global.u32 	%r742, [%rd8+68];
	xor.b32  	%r1016, %r1016, %r742;
	ld.global.u32 	%r743, [%rd8+72];
	xor.b32  	%r1015, %r1015, %r743;
	ld.global.u32 	%r744, [%rd8+76];
	xor.b32  	%r1014, %r1014, %r744;
$L__BB4_51:
	and.b32  	%r746, %r715, 16;
	setp.eq.s32 	%p31, %r746, 0;
	@%p31 bra 	$L__BB4_53;
	ld.global.u32 	%r747, [%rd8+80];
	xor.b32  	%r1018, %r1018, %r747;
	ld.global.u32 	%r748, [%rd8+84];
	xor.b32  	%r1017, %r1017, %r748;
	ld.global.u32 	%r749, [%rd8+88];
	xor.b32  	%r1016, %r1016, %r749;
	ld.global.u32 	%r750, [%rd8+92];
	xor.b32  	%r1015, %r1015, %r750;
	ld.global.u32 	%r751, [%rd8+96];
	xor.b32  	%r1014, %r1014, %r751;
$L__BB4_53:
	and.b32  	%r753, %r715, 32;
	setp.eq.s32 	%p32, %r753, 0;
	@%p32 bra 	$L__BB4_55;
	ld.global.u32 	%r754, [%rd8+100];
	xor.b32  	%r1018, %r1018, %r754;
	ld.global.u32 	%r755, [%rd8+104];
	xor.b32  	%r1017, %r1017, %r755;
	ld.global.u32 	%r756, [%rd8+108];
	xor.b32  	%r1016, %r1016, %r756;
	ld.global.u32 	%r757, [%rd8+112];
	xor.b32  	%r1015, %r1015, %r757;
	ld.global.u32 	%r758, [%rd8+116];
	xor.b32  	%r1014, %r1014, %r758;
$L__BB4_55:
	and.b32  	%r760, %r715, 64;
	setp.eq.s32 	%p33, %r760, 0;
	@%p33 bra 	$L__BB4_57;
	ld.global.u32 	%r761, [%rd8+120];
	xor.b32  	%r1018, %r1018, %r761;
	ld.global.u32 	%r762, [%rd8+124];
	xor.b32  	%r1017, %r1017, %r762;
	ld.global.u32 	%r763, [%rd8+128];
	xor.b32  	%r1016, %r1016, %r763;
	ld.global.u32 	%r764, [%rd8+132];
	xor.b32  	%r1015, %r1015, %r764;
	ld.global.u32 	%r765, [%rd8+136];
	xor.b32  	%r1014, %r1014, %r765;
$L__BB4_57:
	and.b32  	%r767, %r715, 128;
	setp.eq.s32 	%p34, %r767, 0;
	@%p34 bra 	$L__BB4_59;
	ld.global.u32 	%r768, [%rd8+140];
	xor.b32  	%r1018, %r1018, %r768;
	ld.global.u32 	%r769, [%rd8+144];
	xor.b32  	%r1017, %r1017, %r769;
	ld.global.u32 	%r770, [%rd8+148];
	xor.b32  	%r1016, %r1016, %r770;
	ld.global.u32 	%r771, [%rd8+152];
	xor.b32  	%r1015, %r1015, %r771;
	ld.global.u32 	%r772, [%rd8+156];
	xor.b32  	%r1014, %r1014, %r772;
$L__BB4_59:
	and.b32  	%r774, %r715, 256;
	setp.eq.s32 	%p35, %r774, 0;
	@%p35 bra 	$L__BB4_61;
	ld.global.u32 	%r775, [%rd8+160];
	xor.b32  	%r1018, %r1018, %r775;
	ld.global.u32 	%r776, [%rd8+164];
	xor.b32  	%r1017, %r1017, %r776;
	ld.global.u32 	%r777, [%rd8+168];
	xor.b32  	%r1016, %r1016, %r777;
	ld.global.u32 	%r778, [%rd8+172];
	xor.b32  	%r1015, %r1015, %r778;
	ld.global.u32 	%r779, [%rd8+176];
	xor.b32  	%r1014, %r1014, %r779;
$L__BB4_61:
	and.b32  	%r781, %r715, 512;
	setp.eq.s32 	%p36, %r781, 0;
	@%p36 bra 	$L__BB4_63;
	ld.global.u32 	%r782, [%rd8+180];
	xor.b32  	%r1018, %r1018, %r782;
	ld.global.u32 	%r783, [%rd8+184];
	xor.b32  	%r1017, %r1017, %r783;
	ld.global.u32 	%r784, [%rd8+188];
	xor.b32  	%r1016, %r1016, %r784;
	ld.global.u32 	%r785, [%rd8+192];
	xor.b32  	%r1015, %r1015, %r785;
	ld.global.u32 	%r786, [%rd8+196];
	xor.b32  	%r1014, %r1014, %r786;
$L__BB4_63:
	and.b32  	%r788, %r715, 1024;
	setp.eq.s32 	%p37, %r788, 0;
	@%p37 bra 	$L__BB4_65;
	ld.global.u32 	%r789, [%rd8+200];
	xor.b32  	%r1018, %r1018, %r789;
	ld.global.u32 	%r790, [%rd8+204];
	xor.b32  	%r1017, %r1017, %r790;
	ld.global.u32 	%r791, [%rd8+208];
	xor.b32  	%r1016, %r1016, %r791;
	ld.global.u32 	%r792, [%rd8+212];
	xor.b32  	%r1015, %r1015, %r792;
	ld.global.u32 	%r793, [%rd8+216];
	xor.b32  	%r1014, %r1014, %r793;
$L__BB4_65:
	and.b32  	%r795, %r715, 2048;
	setp.eq.s32 	%p38, %r795, 0;
	@%p38 bra 	$L__BB4_67;
	ld.global.u32 	%r796, [%rd8+220];
	xor.b32  	%r1018, %r1018, %r796;
	ld.global.u32 	%r797, [%rd8+224];
	xor.b32  	%r1017, %r1017, %r797;
	ld.global.u32 	%r798, [%rd8+228];
	xor.b32  	%r1016, %r1016, %r798;
	ld.global.u32 	%r799, [%rd8+232];
	xor.b32  	%r1015, %r1015, %r799;
	ld.global.u32 	%r800, [%rd8+236];
	xor.b32  	%r1014, %r1014, %r800;
$L__BB4_67:
	and.b32  	%r802, %r715, 4096;
	setp.eq.s32 	%p39, %r802, 0;
	@%p39 bra 	$L__BB4_69;
	ld.global.u32 	%r803, [%rd8+240];
	xor.b32  	%r1018, %r1018, %r803;
	ld.global.u32 	%r804, [%rd8+244];
	xor.b32  	%r1017, %r1017, %r804;
	ld.global.u32 	%r805, [%rd8+248];
	xor.b32  	%r1016, %r1016, %r805;
	ld.global.u32 	%r806, [%rd8+252];
	xor.b32  	%r1015, %r1015, %r806;
	ld.global.u32 	%r807, [%rd8+256];
	xor.b32  	%r1014, %r1014, %r807;
$L__BB4_69:
	and.b32  	%r809, %r715, 8192;
	setp.eq.s32 	%p40, %r809, 0;
	@%p40 bra 	$L__BB4_71;
	ld.global.u32 	%r810, [%rd8+260];
	xor.b32  	%r1018, %r1018, %r810;
	ld.global.u32 	%r811, [%rd8+264];
	xor.b32  	%r1017, %r1017, %r811;
	ld.global.u32 	%r812, [%rd8+268];
	xor.b32  	%r1016, %r1016, %r812;
	ld.global.u32 	%r813, [%rd8+272];
	xor.b32  	%r1015, %r1015, %r813;
	ld.global.u32 	%r814, [%rd8+276];
	xor.b32  	%r1014, %r1014, %r814;
$L__BB4_71:
	and.b32  	%r816, %r715, 16384;
	setp.eq.s32 	%p41, %r816, 0;
	@%p41 bra 	$L__BB4_73;
	ld.global.u32 	%r817, [%rd8+280];
	xor.b32  	%r1018, %r1018, %r817;
	ld.global.u32 	%r818, [%rd8+284];
	xor.b32  	%r1017, %r1017, %r818;
	ld.global.u32 	%r819, [%rd8+288];
	xor.b32  	%r1016, %r1016, %r819;
	ld.global.u32 	%r820, [%rd8+292];
	xor.b32  	%r1015, %r1015, %r820;
	ld.global.u32 	%r821, [%rd8+296];
	xor.b32  	%r1014, %r1014, %r821;
$L__BB4_73:
	and.b32  	%r823, %r715, 32768;
	setp.eq.s32 	%p42, %r823, 0;
	@%p42 bra 	$L__BB4_75;
	ld.global.u32 	%r824, [%rd8+300];
	xor.b32  	%r1018, %r1018, %r824;
	ld.global.u32 	%r825, [%rd8+304];
	xor.b32  	%r1017, %r1017, %r825;
	ld.global.u32 	%r826, [%rd8+308];
	xor.b32  	%r1016, %r1016, %r826;
	ld.global.u32 	%r827, [%rd8+312];
	xor.b32  	%r1015, %r1015, %r827;
	ld.global.u32 	%r828, [%rd8+316];
	xor.b32  	%r1014, %r1014, %r828;
$L__BB4_75:
	add.s32 	%r1105, %r1105, 16;
	setp.ne.s32 	%p43, %r1105, 32;
	@%p43 bra 	$L__BB4_43;
	mad.lo.s32 	%r829, %r1099, -31, %r201;
	add.s32 	%r1099, %r829, 1;
	setp.ne.s32 	%p44, %r1099, 5;
	@%p44 bra 	$L__BB4_42;
	st.local.u32 	[%rd2+4], %r1018;
	st.local.v2.u32 	[%rd2+8], {%r1017, %r1016};
	st.local.v2.u32 	[%rd2+16], {%r1015, %r1014};
	setp.ne.s64 	%p45, %rd5, 3;
	@%p45 bra 	$L__BB4_115;
	mov.b32 	%r1014, 0;
	mov.u32 	%r1015, %r1014;
	mov.u32 	%r1016, %r1014;
	mov.u32 	%r1017, %r1014;
	mov.u32 	%r1018, %r1014;
	mov.u32 	%r1191, %r1014;
$L__BB4_79:
	mul.wide.u32 	%rd23, %r1191, 4;
	add.s64 	%rd24, %rd2, %rd23;
	ld.local.u32 	%r376, [%rd24+4];
	shl.b32 	%r377, %r1191, 5;
	mov.b32 	%r1197, 0;
$L__BB4_80:
	.pragma "nounroll";
	shr.u32 	%r832, %r376, %r1197;
	and.b32  	%r833, %r832, 1;
	setp.eq.b32 	%p46, %r833, 1;
	not.pred 	%p47, %p46;
	add.s32 	%r834, %r377, %r1197;
	mul.lo.s32 	%r835, %r834, 5;
	mul.wide.u32 	%rd25, %r835, 4;
	add.s64 	%rd9, %rd6, %rd25;
	@%p47 bra 	$L__BB4_82;
	ld.global.u32 	%r836, [%rd9];
	xor.b32  	%r1018, %r1018, %r836;
	ld.global.u32 	%r837, [%rd9+4];
	xor.b32  	%r1017, %r1017, %r837;
	ld.global.u32 	%r838, [%rd9+8];
	xor.b32  	%r1016, %r1016, %r838;
	ld.global.u32 	%r839, [%rd9+12];
	xor.b32  	%r1015, %r1015, %r839;
	ld.global.u32 	%r840, [%rd9+16];
	xor.b32  	%r1014, %r1014, %r840;
$L__BB4_82:
	and.b32  	%r842, %r832, 2;
	setp.eq.s32 	%p48, %r842, 0;
	@%p48 bra 	$L__BB4_84;
	ld.global.u32 	%r843, [%rd9+20];
	xor.b32  	%r1018, %r1018, %r843;
	ld.global.u32 	%r844, [%rd9+24];
	xor.b32  	%r1017, %r1017, %r844;
	ld.global.u32 	%r845, [%rd9+28];
	xor.b32  	%r1016, %r1016, %r845;
	ld.global.u32 	%r846, [%rd9+32];
	xor.b32  	%r1015, %r1015, %r846;
	ld.global.u32 	%r847, [%rd9+36];
	xor.b32  	%r1014, %r1014, %r847;
$L__BB4_84:
	and.b32  	%r849, %r832, 4;
	setp.eq.s32 	%p49, %r849, 0;
	@%p49 bra 	$L__BB4_86;
	ld.global.u32 	%r850, [%rd9+40];
	xor.b32  	%r1018, %r1018, %r850;
	ld.global.u32 	%r851, [%rd9+44];
	xor.b32  	%r1017, %r1017, %r851;
	ld.global.u32 	%r852, [%rd9+48];
	xor.b32  	%r1016, %r1016, %r852;
	ld.global.u32 	%r853, [%rd9+52];
	xor.b32  	%r1015, %r1015, %r853;
	ld.global.u32 	%r854, [%rd9+56];
	xor.b32  	%r1014, %r1014, %r854;
$L__BB4_86:
	and.b32  	%r856, %r832, 8;
	setp.eq.s32 	%p50, %r856, 0;
	@%p50 bra 	$L__BB4_88;
	ld.global.u32 	%r857, [%rd9+60];
	xor.b32  	%r1018, %r1018, %r857;
	ld.global.u32 	%r858, [%rd9+64];
	xor.b32  	%r1017, %r1017, %r858;
	ld.global.u32 	%r859, [%rd9+68];
	xor.b32  	%r1016, %r1016, %r859;
	ld.global.u32 	%r860, [%rd9+72];
	xor.b32  	%r1015, %r1015, %r860;
	ld.global.u32 	%r861, [%rd9+76];
	xor.b32  	%r1014, %r1014, %r861;
$L__BB4_88:
	and.b32  	%r863, %r832, 16;
	setp.eq.s32 	%p51, %r863, 0;
	@%p51 bra 	$L__BB4_90;
	ld.global.u32 	%r864, [%rd9+80];
	xor.b32  	%r1018, %r1018, %r864;
	ld.global.u32 	%r865, [%rd9+84];
	xor.b32  	%r1017, %r1017, %r865;
	ld.global.u32 	%r866, [%rd9+88];
	xor.b32  	%r1016, %r1016, %r866;
	ld.global.u32 	%r867, [%rd9+92];
	xor.b32  	%r1015, %r1015, %r867;
	ld.global.u32 	%r868, [%rd9+96];
	xor.b32  	%r1014, %r1014, %r868;
$L__BB4_90:
	and.b32  	%r870, %r832, 32;
	setp.eq.s32 	%p52, %r870, 0;
	@%p52 bra 	$L__BB4_92;
	ld.global.u32 	%r871, [%rd9+100];
	xor.b32  	%r1018, %r1018, %r871;
	ld.global.u32 	%r872, [%rd9+104];
	xor.b32  	%r1017, %r1017, %r872;
	ld.global.u32 	%r873, [%rd9+108];
	xor.b32  	%r1016, %r1016, %r873;
	ld.global.u32 	%r874, [%rd9+112];
	xor.b32  	%r1015, %r1015, %r874;
	ld.global.u32 	%r875, [%rd9+116];
	xor.b32  	%r1014, %r1014, %r875;
$L__BB4_92:
	and.b32  	%r877, %r832, 64;
	setp.eq.s32 	%p53, %r877, 0;
	@%p53 bra 	$L__BB4_94;
	ld.global.u32 	%r878, [%rd9+120];
	xor.b32  	%r1018, %r1018, %r878;
	ld.global.u32 	%r879, [%rd9+124];
	xor.b32  	%r1017, %r1017, %r879;
	ld.global.u32 	%r880, [%rd9+128];
	xor.b32  	%r1016, %r1016, %r880;
	ld.global.u32 	%r881, [%rd9+132];
	xor.b32  	%r1015, %r1015, %r881;
	ld.global.u32 	%r882, [%rd9+136];
	xor.b32  	%r1014, %r1014, %r882;
$L__BB4_94:
	and.b32  	%r884, %r832, 128;
	setp.eq.s32 	%p54, %r884, 0;
	@%p54 bra 	$L__BB4_96;
	ld.global.u32 	%r885, [%rd9+140];
	xor.b32  	%r1018, %r1018, %r885;
	ld.global.u32 	%r886, [%rd9+144];
	xor.b32  	%r1017, %r1017, %r886;
	ld.global.u32 	%r887, [%rd9+148];
	xor.b32  	%r1016, %r1016, %r887;
	ld.global.u32 	%r888, [%rd9+152];
	xor.b32  	%r1015, %r1015, %r888;
	ld.global.u32 	%r889, [%rd9+156];
	xor.b32  	%r1014, %r1014, %r889;
$L__BB4_96:
	and.b32  	%r891, %r832, 256;
	setp.eq.s32 	%p55, %r891, 0;
	@%p55 bra 	$L__BB4_98;
	ld.global.u32 	%r892, [%rd9+160];
	xor.b32  	%r1018, %r1018, %r892;
	ld.global.u32 	%r893, [%rd9+164];
	xor.b32  	%r1017, %r1017, %r893;
	ld.global.u32 	%r894, [%rd9+168];
	xor.b32  	%r1016, %r1016, %r894;
	ld.global.u32 	%r895, [%rd9+172];
	xor.b32  	%r1015, %r1015, %r895;
	ld.global.u32 	%r896, [%rd9+176];
	xor.b32  	%r1014, %r1014, %r896;
$L__BB4_98:
	and.b32  	%r898, %r832, 512;
	setp.eq.s32 	%p56, %r898, 0;
	@%p56 bra 	$L__BB4_100;
	ld.global.u32 	%r899, [%rd9+180];
	xor.b32  	%r1018, %r1018, %r899;
	ld.global.u32 	%r900, [%rd9+184];
	xor.b32  	%r1017, %r1017, %r900;
	ld.global.u32 	%r901, [%rd9+188];
	xor.b32  	%r1016, %r1016, %r901;
	ld.global.u32 	%r902, [%rd9+192];
	xor.b32  	%r1015, %r1015, %r902;
	ld.global.u32 	%r903, [%rd9+196];
	xor.b32  	%r1014, %r1014, %r903;
$L__BB4_100:
	and.b32  	%r905, %r832, 1024;
	setp.eq.s32 	%p57, %r905, 0;
	@%p57 bra 	$L__BB4_102;
	ld.global.u32 	%r906, [%rd9+200];
	xor.b32  	%r1018, %r1018, %r906;
	ld.global.u32 	%r907, [%rd9+204];
	xor.b32  	%r1017, %r1017, %r907;
	ld.global.u32 	%r908, [%rd9+208];
	xor.b32  	%r1016, %r1016, %r908;
	ld.global.u32 	%r909, [%rd9+212];
	xor.b32  	%r1015, %r1015, %r909;
	ld.global.u32 	%r910, [%rd9+216];
	xor.b32  	%r1014, %r1014, %r910;
$L__BB4_102:
	and.b32  	%r912, %r832, 2048;
	setp.eq.s32 	%p58, %r912, 0;
	@%p58 bra 	$L__BB4_104;
	ld.global.u32 	%r913, [%rd9+220];
	xor.b32  	%r1018, %r1018, %r913;
	ld.global.u32 	%r914, [%rd9+224];
	xor.b32  	%r1017, %r1017, %r914;
	ld.global.u32 	%r915, [%rd9+228];
	xor.b32  	%r1016, %r1016, %r915;
	ld.global.u32 	%r916, [%rd9+232];
	xor.b32  	%r1015, %r1015, %r916;
	ld.global.u32 	%r917, [%rd9+236];
	xor.b32  	%r1014, %r1014, %r917;
$L__BB4_104:
	and.b32  	%r919, %r832, 4096;
	setp.eq.s32 	%p59, %r919, 0;
	@%p59 bra 	$L__BB4_106;
	ld.global.u32 	%r920, [%rd9+240];
	xor.b32  	%r1018, %r1018, %r920;
	ld.global.u32 	%r921, [%rd9+244];
	xor.b32  	%r1017, %r1017, %r921;
	ld.global.u32 	%r922, [%rd9+248];
	xor.b32  	%r1016, %r1016, %r922;
	ld.global.u32 	%r923, [%rd9+252];
	xor.b32  	%r1015, %r1015, %r923;
	ld.global.u32 	%r924, [%rd9+256];
	xor.b32  	%r1014, %r1014, %r924;
$L__BB4_106:
	and.b32  	%r926, %r832, 8192;
	setp.eq.s32 	%p60, %r926, 0;
	@%p60 bra 	$L__BB4_108;
	ld.global.u32 	%r927, [%rd9+260];
	xor.b32  	%r1018, %r1018, %r927;
	ld.global.u32 	%r928, [%rd9+264];
	xor.b32  	%r1017, %r1017, %r928;
	ld.global.u32 	%r929, [%rd9+268];
	xor.b32  	%r1016, %r1016, %r929;
	ld.global.u32 	%r930, [%rd9+272];
	xor.b32  	%r1015, %r1015, %r930;
	ld.global.u32 	%r931, [%rd9+276];
	xor.b32  	%r1014, %r1014, %r931;
$L__BB4_108:
	and.b32  	%r933, %r832, 16384;
	setp.eq.s32 	%p61, %r933, 0;
	@%p61 bra 	$L__BB4_110;
	ld.global.u32 	%r934, [%rd9+280];
	xor.b32  	%r1018, %r1018, %r934;
	ld.global.u32 	%r935, [%rd9+284];
	xor.b32  	%r1017, %r1017, %r935;
	ld.global.u32 	%r936, [%rd9+288];
	xor.b32  	%r1016, %r1016, %r936;
	ld.global.u32 	%r937, [%rd9+292];
	xor.b32  	%r1015, %r1015, %r937;
	ld.global.u32 	%r938, [%rd9+296];
	xor.b32  	%r1014, %r1014, %r938;
$L__BB4_110:
	and.b32  	%r940, %r832, 32768;
	setp.eq.s32 	%p62, %r940, 0;
	@%p62 bra 	$L__BB4_112;
	ld.global.u32 	%r941, [%rd9+300];
	xor.b32  	%r1018, %r1018, %r941;
	ld.global.u32 	%r942, [%rd9+304];
	xor.b32  	%r1017, %r1017, %r942;
	ld.global.u32 	%r943, [%rd9+308];
	xor.b32  	%r1016, %r1016, %r943;
	ld.global.u32 	%r944, [%rd9+312];
	xor.b32  	%r1015, %r1015, %r944;
	ld.global.u32 	%r945, [%rd9+316];
	xor.b32  	%r1014, %r1014, %r945;
$L__BB4_112:
	add.s32 	%r1197, %r1197, 16;
	setp.ne.s32 	%p63, %r1197, 32;
	@%p63 bra 	$L__BB4_80;
	mad.lo.s32 	%r946, %r1191, -31, %r377;
	add.s32 	%r1191, %r946, 1;
	setp.ne.s32 	%p64, %r1191, 5;
	@%p64 bra 	$L__BB4_79;
	st.local.u32 	[%rd2+4], %r1018;
	st.local.v2.u32 	[%rd2+8], {%r1017, %r1016};
	st.local.v2.u32 	[%rd2+16], {%r1015, %r1014};
$L__BB4_115:
	shr.u64 	%rd30, %rd4, 2;
	add.s32 	%r1001, %r1001, 1;
	setp.gt.u64 	%p65, %rd4, 3;
	@%p65 bra 	$L__BB4_3;
$L__BB4_116:
	setp.lt.s32 	%p66, %r579, 1;
	@%p66 bra 	$L__BB4_122;
	setp.eq.s32 	%p67, %r579, 1;
	mov.b32 	%r1300, 0;
	@%p67 bra 	$L__BB4_120;
	and.b32  	%r1300, %r579, 2147483646;
	mul.lo.s32 	%r948, %r5, 1703105765;
	sub.s32 	%r949, %r4, %r948;
	add.s32 	%r1290, %r949, 7340115;
	neg.s32 	%r1289, %r1300;
	add.s64 	%rd11, %rd1, 1;
	mov.u32 	%r1288, %r3;
	mov.u32 	%r1294, %r1017;
	mov.u32 	%r1295, %r1018;
$L__BB4_119:
	mov.u32 	%r1018, %r1016;
	mov.u32 	%r1017, %r1015;
	mov.u32 	%r1016, %r1014;
	mov.u32 	%r1296, %r1290;
	cvt.s64.s32 	%rd26, %r1288;
	add.s64 	%rd27, %rd11, %rd26;
	shr.u32 	%r950, %r1295, 2;
	xor.b32  	%r951, %r950, %r1295;
	shl.b32 	%r952, %r1016, 4;
	shl.b32 	%r953, %r951, 1;
	xor.b32  	%r954, %r953, %r952;
	xor.b32  	%r955, %r954, %r951;
	xor.b32  	%r1015, %r955, %r1016;
	add.s32 	%r956, %r1296, %r1015;
	add.s32 	%r957, %r956, -362437;
	shr.u32 	%r958, %r1294, 2;
	xor.b32  	%r959, %r958, %r1294;
	shl.b32 	%r960, %r1015, 4;
	shl.b32 	%r961, %r959, 1;
	xor.b32  	%r962, %r961, %r960;
	xor.b32  	%r963, %r962, %r959;
	xor.b32  	%r1014, %r963, %r1015;
	add.s32 	%r964, %r1296, %r1014;
	cvt.rn.f32.u32 	%f2, %r957;
	fma.rn.f32 	%f3, %f2, 0f2F800000, 0f2F000000;
	cvt.rn.f32.u32 	%f4, %r964;
	fma.rn.f32 	%f5, %f4, 0f30C90FDB, 0f30490FDB;
	setp.lt.f32 	%p68, %f3, 0f00800000;
	mul.f32 	%f6, %f3, 0f4B000000;
	selp.f32 	%f7, %f6, %f3, %p68;
	selp.f32 	%f8, 0fC1B80000, 0f00000000, %p68;
	mov.b32 	%r965, %f7;
	add.s32 	%r966, %r965, -1059760811;
	and.b32  	%r967, %r966, -8388608;
	sub.s32 	%r968, %r965, %r967;
	mov.b32 	%f9, %r968;
	cvt.rn.f32.s32 	%f10, %r967;
	fma.rn.f32 	%f11, %f10, 0f34000000, %f8;
	add.f32 	%f12, %f9, 0fBF800000;
	fma.rn.f32 	%f13, %f12, 0fBE055027, 0f3E1039F6;
	fma.rn.f32 	%f14, %f13, %f12, 0fBDF8CDCC;
	fma.rn.f32 	%f15, %f14, %f12, 0f3E0F2955;
	fma.rn.f32 	%f16, %f15, %f12, 0fBE2AD8B9;
	fma.rn.f32 	%f17, %f16, %f12, 0f3E4CED0B;
	fma.rn.f32 	%f18, %f17, %f12, 0fBE7FFF22;
	fma.rn.f32 	%f19, %f18, %f12, 0f3EAAAA78;
	fma.rn.f32 	%f20, %f19, %f12, 0fBF000000;
	mul.f32 	%f21, %f12, %f20;
	fma.rn.f32 	%f22, %f21, %f12, %f12;
	fma.rn.f32 	%f23, %f11, 0f3F317218, %f22;
	setp.gt.u32 	%p69, %r965, 2139095039;
	fma.rn.f32 	%f24, %f7, 0f7F800000, 0f7F800000;
	selp.f32 	%f25, %f24, %f23, %p69;
	setp.eq.f32 	%p70, %f7, 0f00000000;
	mul.f32 	%f26, %f25, 0fC0000000;
	selp.f32 	%f27, 0f7F800000, %f26, %p70;
	sqrt.rn.f32 	%f28, %f27;
	sin.approx.f32 	%f29, %f5;
	cos.approx.f32 	%f30, %f5;
	mul.f32 	%f31, %f28, %f29;
	mul.f32 	%f32, %f28, %f30;
	ld.global.u8 	%rs1, [%rd27+-1];
	cvt.rn.f32.u16 	%f33, %rs1;
	fma.rn.f32 	%f34, %f1, %f31, %f33;
	max.f32 	%f35, %f34, 0f00000000;
	min.f32 	%f36, %f35, 0f437F0000;
	cvt.rzi.u32.f32 	%r969, %f36;
	st.global.u8 	[%rd27+-1], %r969;
	ld.global.u8 	%rs2, [%rd27];
	cvt.rn.f32.u16 	%f37, %rs2;
	fma.rn.f32 	%f38, %f1, %f32, %f37;
	max.f32 	%f39, %f38, 0f00000000;
	min.f32 	%f40, %f39, 0f437F0000;
	cvt.rzi.u32.f32 	%r970, %f40;
	st.global.u8 	[%rd27], %r970;
	add.s32 	%r1290, %r1296, 724874;
	add.s32 	%r1289, %r1289, 2;
	add.s32 	%r1288, %r1288, 2;
	setp.ne.s32 	%p71, %r1289, 0;
	mov.u32 	%r1294, %r1017;
	mov.u32 	%r1295, %r1018;
	@%p71 bra 	$L__BB4_119;
$L__BB4_120:
	and.b32  	%r971, %r579, 1;
	setp.eq.b32 	%p72, %r971, 1;
	not.pred 	%p73, %p72;
	@%p73 bra 	$L__BB4_122;
	add.s32 	%r972, %r1300, %r3;
	shr.u32 	%r973, %r1018, 2;
	xor.b32  	%r974, %r973, %r1018;
	shl.b32 	%r975, %r1014, 4;
	shl.b32 	%r976, %r974, 1;
	xor.b32  	%r977, %r976, %r975;
	xor.b32  	%r978, %r977, %r974;
	xor.b32  	%r979, %r978, %r1014;
	add.s32 	%r980, %r1296, %r979;
	add.s32 	%r981, %r980, 362437;
	shr.u32 	%r982, %r1017, 2;
	xor.b32  	%r983, %r982, %r1017;
	shl.b32 	%r984, %r979, 4;
	shl.b32 	%r985, %r983, 1;
	xor.b32  	%r986, %r985, %r984;
	xor.b32  	%r987, %r986, %r983;
	xor.b32  	%r988, %r987, %r979;
	add.s32 	%r989, %r1296, %r988;
	add.s32 	%r990, %r989, 724874;
	cvt.rn.f32.u32 	%f41, %r981;
	fma.rn.f32 	%f42, %f41, 0f2F800000, 0f2F000000;
	cvt.rn.f32.u32 	%f43, %r990;
	fma.rn.f32 	%f44, %f43, 0f30C90FDB, 0f30490FDB;
	setp.lt.f32 	%p74, %f42, 0f00800000;
	mul.f32 	%f45, %f42, 0f4B000000;
	selp.f32 	%f46, %f45, %f42, %p74;
	selp.f32 	%f47, 0fC1B80000, 0f00000000, %p74;
	mov.b32 	%r991, %f46;
	add.s32 	%r992, %r991, -1059760811;
	and.b32  	%r993, %r992, -8388608;
	sub.s32 	%r994, %r991, %r993;
	mov.b32 	%f48, %r994;
	cvt.rn.f32.s32 	%f49, %r993;
	fma.rn.f32 	%f50, %f49, 0f34000000, %f47;
	add.f32 	%f51, %f48, 0fBF800000;
	fma.rn.f32 	%f52, %f51, 0fBE055027, 0f3E1039F6;
	fma.rn.f32 	%f53, %f52, %f51, 0fBDF8CDCC;
	fma.rn.f32 	%f54, %f53, %f51, 0f3E0F2955;
	fma.rn.f32 	%f55, %f54, %f51, 0fBE2AD8B9;
	fma.rn.f32 	%f56, %f55, %f51, 0f3E4CED0B;
	fma.rn.f32 	%f57, %f56, %f51, 0fBE7FFF22;
	fma.rn.f32 	%f58, %f57, %f51, 0f3EAAAA78;
	fma.rn.f32 	%f59, %f58, %f51, 0fBF000000;
	mul.f32 	%f60, %f51, %f59;
	fma.rn.f32 	%f61, %f60, %f51, %f51;
	fma.rn.f32 	%f62, %f50, 0f3F317218, %f61;
	setp.gt.u32 	%p75, %r991, 2139095039;
	fma.rn.f32 	%f63, %f46, 0f7F800000, 0f7F800000;
	selp.f32 	%f64, %f63, %f62, %p75;
	setp.eq.f32 	%p76, %f46, 0f00000000;
	mul.f32 	%f65, %f64, 0fC0000000;
	selp.f32 	%f66, 0f7F800000, %f65, %p76;
	sqrt.rn.f32 	%f67, %f66;
	sin.approx.f32 	%f68, %f44;
	mul.f32 	%f69, %f67, %f68;
	cvt.s64.s32 	%rd28, %r972;
	add.s64 	%rd29, %rd1, %rd28;
	ld.global.u8 	%rs3, [%rd29];
	cvt.rn.f32.u16 	%f70, %rs3;
	fma.rn.f32 	%f71, %f1, %f69, %f70;
	max.f32 	%f72, %f71, 0f00000000;
	min.f32 	%f73, %f72, 0f437F0000;
	cvt.rzi.u32.f32 	%r995, %f73;
	st.global.u8 	[%rd29], %r995;
$L__BB4_122:
	ret;

}
	// .globl	_Z17downsample_kernelPhS_iiiiii
.visible .entry _Z17downsample_kernelPhS_iiiiii(
	.param .u64 .ptr .align 1 _Z17downsample_kernelPhS_iiiiii_param_0,
	.param .u64 .ptr .align 1 _Z17downsample_kernelPhS_iiiiii_param_1,
	.param .u32 _Z17downsample_kernelPhS_iiiiii_param_2,
	.param .u32 _Z17downsample_kernelPhS_iiiiii_param_3,
	.param .u32 _Z17downsample_kernelPhS_iiiiii_param_4,
	.param .u32 _Z17downsample_kernelPhS_iiiiii_param_5,
	.param .u32 _Z17downsample_kernelPhS_iiiiii_param_6,
	.param .u32 _Z17downsample_kernelPhS_iiiiii_param_7
)
{
	.reg .pred 	%p<67>;
	.reg .b16 	%rs<18>;
	.reg .b32 	%r<212>;
	.reg .b32 	%f<93>;
	.reg .b64 	%rd<43>;

	ld.param.u64 	%rd3, [_Z17downsample_kernelPhS_iiiiii_param_0];
	ld.param.u64 	%rd4, [_Z17downsample_kernelPhS_iiiiii_param_1];
	ld.param.u32 	%r106, [_Z17downsample_kernelPhS_iiiiii_param_2];
	ld.param.u32 	%r107, [_Z17downsample_kernelPhS_iiiiii_param_3];
	ld.param.u32 	%r108, [_Z17downsample_kernelPhS_iiiiii_param_4];
	ld.param.u32 	%r111, [_Z17downsample_kernelPhS_iiiiii_param_5];
	ld.param.u32 	%r109, [_Z17downsample_kernelPhS_iiiiii_param_6];
	ld.param.u32 	%r110, [_Z17downsample_kernelPhS_iiiiii_param_7];
	cvta.to.global.u64 	%rd1, %rd3;
	cvta.to.global.u64 	%rd2, %rd4;
	mov.u32 	%r113, %ctaid.x;
	mov.u32 	%r114, %ntid.x;
	mov.u32 	%r115, %tid.x;
	mad.lo.s32 	%r1, %r113, %r114, %r115;
	mov.u32 	%r116, %ctaid.y;
	mov.u32 	%r117, %ntid.y;
	mov.u32 	%r118, %tid.y;
	mad.lo.s32 	%r119, %r116, %r117, %r118;
	setp.ge.s32 	%p1, %r1, %r108;
	setp.ge.s32 	%p2, %r119, %r111;
	or.pred  	%p3, %p1, %p2;
	setp.lt.s32 	%p4, %r109, 1;
	or.pred  	%p5, %p3, %p4;
	@%p5 bra 	$L__BB5_54;
	setp.lt.s32 	%p6, %r110, 1;
	mul.lo.s32 	%r3, %r110, %r1;
	mad.lo.s32 	%r120, %r108, %r119, %r1;
	mul.lo.s32 	%r4, %r120, %r109;
	@%p6 bra 	$L__BB5_46;
	and.b32  	%r5, %r110, 7;
	add.s32 	%r6, %r5, -1;
	and.b32  	%r7, %r110, 3;
	and.b32  	%r8, %r110, 2147483640;
	and.b32  	%r9, %r110, 1;
	neg.s32 	%r10, %r8;
	shl.b32 	%r11, %r109, 3;
	add.s32 	%r12, %r3, 3;
	add.s32 	%r13, %r3, 4;
	mul.lo.s32 	%r14, %r110, %r119;
	mov.b32 	%r171, 0;
$L__BB5_3:
	mov.f32 	%f72, 0f00000000;
	mov.b32 	%r172, 0;
	mov.u32 	%r185, %r172;
$L__BB5_4:
	setp.lt.u32 	%p13, %r110, 8;
	add.s32 	%r18, %r172, %r14;
	mul.lo.s32 	%r19, %r18, %r106;
	mov.b32 	%r201, 0;
	@%p13 bra 	$L__BB5_23;
	add.s32 	%r134, %r3, %r19;
	mul.lo.s32 	%r135, %r109, %r134;
	add.s32 	%r136, %r135, %r109;
	add.s32 	%r182, %r171, %r136;
	add.s32 	%r137, %r134, 2;
	mad.lo.s32 	%r180, %r109, %r137, %r171;
	add.s32 	%r138, %r12, %r19;
	mad.lo.s32 	%r179, %r109, %r138, %r171;
	add.s32 	%r139, %r13, %r19;
	mad.lo.s32 	%r178, %r109, %r139, %r171;
	add.s32 	%r140, %r134, 5;
	mad.lo.s32 	%r177, %r109, %r140, %r171;
	add.s32 	%r141, %r134, 6;
	mad.lo.s32 	%r176, %r109, %r141, %r171;
	add.s32 	%r142, %r134, 7;
	mad.lo.s32 	%r175, %r109, %r142, %r171;
	add.s32 	%r174, %r171, %r135;
	mov.u32 	%r181, %r12;
	mov.u32 	%r183, %r10;
$L__BB5_6:
	.pragma "nounroll";
	setp.ge.s32 	%p14, %r18, %r107;
	add.s32 	%r143, %r181, -3;
	setp.ge.s32 	%p15, %r143, %r106;
	or.pred  	%p16, %p14, %p15;
	@%p16 bra 	$L__BB5_8;
	cvt.s64.s32 	%rd11, %r174;
	add.s64 	%rd12, %rd1, %rd11;
	ld.global.u8 	%rs3, [%rd12];
	cvt.rn.f32.u16 	%f50, %rs3;
	add.f32 	%f72, %f72, %f50;
	add.s32 	%r185, %r185, 1;
$L__BB5_8:
	add.s32 	%r144, %r181, -2;
	setp.ge.s32 	%p18, %r144, %r106;
	or.pred  	%p19, %p14, %p18;
	@%p19 bra 	$L__BB5_10;
	cvt.s64.s32 	%rd13, %r182;
	add.s64 	%rd14, %rd1, %rd13;
	ld.global.u8 	%rs4, [%rd14];
	cvt.rn.f32.u16 	%f51, %rs4;
	add.f32 	%f72, %f72, %f51;
	add.s32 	%r185, %r185, 1;
$L__BB5_10:
	add.s32 	%r145, %r181, -1;
	setp.ge.s32 	%p21, %r145, %r106;
	or.pred  	%p22, %p14, %p21;
	@%p22 bra 	$L__BB5_12;
	cvt.s64.s32 	%rd15, %r180;
	add.s64 	%rd16, %rd1, %rd15;
	ld.global.u8 	%rs5, [%rd16];
	cvt.rn.f32.u16 	%f52, %rs5;
	add.f32 	%f72, %f72, %f52;
	add.s32 	%r185, %r185, 1;
$L__BB5_12:
	setp.ge.s32 	%p24, %r181, %r106;
	or.pred  	%p25, %p14, %p24;
	@%p25 bra 	$L__BB5_14;
	cvt.s64.s32 	%rd17, %r179;
	add.s64 	%rd18, %rd1, %rd17;
	ld.global.u8 	%rs6, [%rd18];
	cvt.rn.f32.u16 	%f53, %rs6;
	add.f32 	%f72, %f72, %f53;
	add.s32 	%r185, %r185, 1;
$L__BB5_14:
	add.s32 	%r146, %r181, 1;
	setp.ge.s32 	%p27, %r146, %r106;
	or.pred  	%p28, %p14, %p27;
	@%p28 bra 	$L__BB5_16;
	cvt.s64.s32 	%rd19, %r178;
	add.s64 	%rd20, %rd1, %rd19;
	ld.global.u8 	%rs7, [%rd20];
	cvt.rn.f32.u16 	%f54, %rs7;
	add.f32 	%f72, %f72, %f54;
	add.s32 	%r185, %r185, 1;
$L__BB5_16:
	add.s32 	%r147, %r181, 2;
	setp.ge.s32 	%p30, %r147, %r106;
	or.pred  	%p31, %p14, %p30;
	@%p31 bra 	$L__BB5_18;
	cvt.s64.s32 	%rd21, %r177;
	add.s64 	%rd22, %rd1, %rd21;
	ld.global.u8 	%rs8, [%rd22];
	cvt.rn.f32.u16 	%f55, %rs8;
	add.f32 	%f72, %f72, %f55;
	add.s32 	%r185, %r185, 1;
$L__BB5_18:
	add.s32 	%r148, %r181, 3;
	setp.ge.s32 	%p33, %r148, %r106;
	or.pred  	%p34, %p14, %p33;
	@%p34 bra 	$L__BB5_20;
	cvt.s64.s32 	%rd23, %r176;
	add.s64 	%rd24, %rd1, %rd23;
	ld.global.u8 	%rs9, [%rd24];
	cvt.rn.f32.u16 	%f56, %rs9;
	add.f32 	%f72, %f72, %f56;
	add.s32 	%r185, %r185, 1;
$L__BB5_20:
	add.s32 	%r149, %r181, 4;
	setp.ge.s32 	%p36, %r149, %r106;
	or.pred  	%p37, %p14, %p36;
	@%p37 bra 	$L__BB5_22;
	cvt.s64.s32 	%rd25, %r175;
	add.s64 	%rd26, %rd1, %rd25;
	ld.global.u8 	%rs10, [%rd26];
	cvt.rn.f32.u16 	%f57, %rs10;
	add.f32 	%f72, %f72, %f57;
	add.s32 	%r185, %r185, 1;
$L__BB5_22:
	add.s32 	%r183, %r183, 8;
	add.s32 	%r182, %r182, %r11;
	add.s32 	%r181, %r181, 8;
	add.s32 	%r180, %r180, %r11;
	add.s32 	%r179, %r179, %r11;
	add.s32 	%r178, %r178, %r11;
	add.s32 	%r177, %r177, %r11;
	add.s32 	%r176, %r176, %r11;
	add.s32 	%r175, %r175, %r11;
	add.s32 	%r174, %r174, %r11;
	setp.ne.s32 	%p38, %r183, 0;
	mov.u32 	%r201, %r8;
	@%p38 bra 	$L__BB5_6;
$L__BB5_23:
	setp.eq.s32 	%p39, %r5, 0;
	@%p39 bra 	$L__BB5_44;
	setp.lt.u32 	%p40, %r6, 3;
	@%p40 bra 	$L__BB5_34;
	setp.ge.s32 	%p41, %r18, %r107;
	add.s32 	%r68, %r201, %r3;
	setp.ge.s32 	%p42, %r68, %r106;
	or.pred  	%p43, %p41, %p42;
	@%p43 bra 	$L__BB5_27;
	add.s32 	%r152, %r68, %r19;
	mad.lo.s32 	%r153, %r152, %r109, %r171;
	cvt.s64.s32 	%rd27, %r153;
	add.s64 	%rd28, %rd1, %rd27;
	ld.global.u8 	%rs11, [%rd28];
	cvt.rn.f32.u16 	%f59, %rs11;
	add.f32 	%f72, %f72, %f59;
	add.s32 	%r185, %r185, 1;
$L__BB5_27:
	add.s32 	%r71, %r68, 1;
	setp.ge.s32 	%p45, %r71, %r106;
	or.pred  	%p46, %p41, %p45;
	@%p46 bra 	$L__BB5_29;
	add.s32 	%r154, %r71, %r19;
	mad.lo.s32 	%r155, %r154, %r109, %r171;
	cvt.s64.s32 	%rd29, %r155;
	add.s64 	%rd30, %rd1, %rd29;
	ld.global.u8 	%rs12, [%rd30];
	cvt.rn.f32.u16 	%f60, %rs12;
	add.f32 	%f72, %f72, %f60;
	add.s32 	%r185, %r185, 1;
$L__BB5_29:
	add.s32 	%r74, %r68, 2;
	setp.ge.s32 	%p48, %r74, %r106;
	or.pred  	%p49, %p41, %p48;
	@%p49 bra 	$L__BB5_31;
	add.s32 	%r156, %r74, %r19;
	mad.lo.s32 	%r157, %r156, %r109, %r171;
	cvt.s64.s32 	%rd31, %r157;
	add.s64 	%rd32, %rd1, %rd31;
	ld.global.u8 	%rs13, [%rd32];
	cvt.rn.f32.u16 	%f61, %rs13;
	add.f32 	%f72, %f72, %f61;
	add.s32 	%r185, %r185, 1;
$L__BB5_31:
	add.s32 	%r77, %r68, 3;
	setp.ge.s32 	%p51, %r77, %r106;
	or.pred  	%p52, %p41, %p51;
	@%p52 bra 	$L__BB5_33;
	add.s32 	%r158, %r77, %r19;
	mad.lo.s32 	%r159, %r158, %r109, %r171;
	cvt.s64.s32 	%rd33, %r159;
	add.s64 	%rd34, %rd1, %rd33;
	ld.global.u8 	%rs14, [%rd34];
	cvt.rn.f32.u16 	%f62, %rs14;
	add.f32 	%f72, %f72, %f62;
	add.s32 	%r185, %r185, 1;
$L__BB5_33:
	add.s32 	%r201, %r201, 4;
$L__BB5_34:
	setp.eq.s32 	%p53, %r7, 0;
	@%p53 bra 	$L__BB5_44;
	setp.eq.s32 	%p54, %r7, 1;
	@%p54 bra 	$L__BB5_41;
	setp.ge.s32 	%p55, %r18, %r107;
	add.s32 	%r84, %r201, %r3;
	setp.ge.s32 	%p56, %r84, %r106;
	or.pred  	%p57, %p55, %p56;
	@%p57 bra 	$L__BB5_38;
	add.s32 	%r162, %r84, %r19;
	mad.lo.s32 	%r163, %r162, %r109, %r171;
	cvt.s64.s32 	%rd35, %r163;
	add.s64 	%rd36, %rd1, %rd35;
	ld.global.u8 	%rs15, [%rd36];
	cvt.rn.f32.u16 	%f64, %rs15;
	add.f32 	%f72, %f72, %f64;
	add.s32 	%r185, %r185, 1;
$L__BB5_38:
	add.s32 	%r87, %r84, 1;
	setp.ge.s32 	%p59, %r87, %r106;
	or.pred  	%p60, %p55, %p59;
	@%p60 bra 	$L__BB5_40;
	add.s32 	%r164, %r87, %r19;
	mad.lo.s32 	%r165, %r164, %r109, %r171;
	cvt.s64.s32 	%rd37, %r165;
	add.s64 	%rd38, %rd1, %rd37;
	ld.global.u8 	%rs16, [%rd38];
	cvt.rn.f32.u16 	%f65, %rs16;
	add.f32 	%f72, %f72, %f65;
	add.s32 	%r185, %r185, 1;
$L__BB5_40:
	add.s32 	%r201, %r201, 2;
$L__BB5_41:
	setp.eq.s32 	%p61, %r9, 0;
	@%p61 bra 	$L__BB5_44;
	setp.ge.s32 	%p62, %r18, %r107;
	add.s32 	%r94, %r201, %r3;
	setp.ge.s32 	%p63, %r94, %r106;
	or.pred  	%p64, %p62, %p63;
	@%p64 bra 	$L__BB5_44;
	add.s32 	%r167, %r94, %r19;
	mad.lo.s32 	%r168, %r167, %r109, %r171;
	cvt.s64.s32 	%rd39, %r168;
	add.s64 	%rd40, %rd1, %rd39;
	ld.global.u8 	%rs17, [%rd40];
	cvt.rn.f32.u16 	%f66, %rs17;
	add.f32 	%f72, %f72, %f66;
	add.s32 	%r185, %r185, 1;
$L__BB5_44:
	add.s32 	%r172, %r172, 1;
	setp.ne.s32 	%p65, %r172, %r110;
	@%p65 bra 	$L__BB5_4;
	cvt.rn.f32.s32 	%f67, %r185;
	add.s32 	%r169, %r171, %r4;
	div.rn.f32 	%f68, %f72, %f67;
	add.f32 	%f69, %f68, 0f3F000000;
	cvt.rzi.u32.f32 	%r170, %f69;
	cvt.s64.s32 	%rd41, %r169;
	add.s64 	%rd42, %rd2, %rd41;
	st.global.u8 	[%rd42], %r170;
	add.s32 	%r171, %r171, 1;
	setp.eq.s32 	%p66, %r171, %r109;
	@%p66 bra 	$L__BB5_54;
	bra.uni 	$L__BB5_3;
$L__BB5_46:
	and.b32  	%r99, %r109, 3;
	setp.lt.u32 	%p7, %r109, 4;
	mov.b32 	%r211, 0;
	@%p7 bra 	$L__BB5_49;
	and.b32  	%r211, %r109, 2147483644;
	mov.f32 	%f39, 0f00000000;
	div.rn.f32 	%f40, %f39, 0f00000000;
	add.f32 	%f41, %f40, 0f3F000000;
	cvt.rzi.u32.f32 	%r123, %f41;
	cvt.u16.u32 	%rs1, %r123;
	mov.b32 	%r209, 0;
$L__BB5_48:
	.pragma "nounroll";
	add.s32 	%r124, %r209, %r4;
	cvt.s64.s32 	%rd5, %r124;
	add.s64 	%rd6, %rd2, %rd5;
	st.global.u8 	[%rd6], %rs1;
	st.global.u8 	[%rd6+1], %rs1;
	st.global.u8 	[%rd6+2], %rs1;
	st.global.u8 	[%rd6+3], %rs1;
	add.s32 	%r209, %r209, 4;
	setp.ne.s32 	%p8, %r209, %r211;
	@%p8 bra 	$L__BB5_48;
$L__BB5_49:
	setp.eq.s32 	%p9, %r99, 0;
	@%p9 bra 	$L__BB5_54;
	setp.eq.s32 	%p10, %r99, 1;
	@%p10 bra 	$L__BB5_52;
	add.s32 	%r125, %r211, %r4;
	mov.f32 	%f42, 0f00000000;
	div.rn.f32 	%f43, %f42, 0f00000000;
	add.f32 	%f44, %f43, 0f3F000000;
	cvt.rzi.u32.f32 	%r126, %f44;
	cvt.u16.u32 	%rs2, %r126;
	cvt.s64.s32 	%rd7, %r125;
	add.s64 	%rd8, %rd2, %rd7;
	st.global.u8 	[%rd8], %rs2;
	st.global.u8 	[%rd8+1], %rs2;
	add.s32 	%r211, %r211, 2;
$L__BB5_52:
	and.b32  	%r127, %r109, 1;
	setp.eq.b32 	%p11, %r127, 1;
	not.pred 	%p12, %p11;
	@%p12 bra 	$L__BB5_54;
	add.s32 	%r128, %r211, %r4;
	mov.f32 	%f45, 0f00000000;
	div.rn.f32 	%f46, %f45, 0f00000000;
	add.f32 	%f47, %f46, 0f3F000000;
	cvt.rzi.u32.f32 	%r129, %f47;
	cvt.s64.s32 	%rd9, %r128;
	add.s64 	%rd10, %rd2, %rd9;
	st.global.u8 	[%rd10], %r129;
$L__BB5_54:
	ret;

}


// ===== COMPILED SASS (sm_100) =====

	.target	sm_100

	.elftype	@"ET_EXEC"


//--------------------- .note.nv.tkinfo           --------------------------
	.section	.note.nv.tkinfo,"",@"SHT_NOTE"
	.sectionflags	@"SHF_NOTE_NV_TKINFO"
	.tkinfo
        /*0018*/ 	.word	0x00000002
        /*0030*/ 	.string	""
        /*0030*/ 	.string	"ptxas"
        /*0030*/ 	.string	"Cuda compilation tools, release 13.0, V13.0.88"
        /*0030*/ 	.string	"Build cuda_13.0.r13.0/compiler.36424714_0"
        /*0030*/ 	.string	"-arch sm_100 -m 64 "



//--------------------- .note.nv.cuinfo           --------------------------
	.section	.note.nv.cuinfo,"",@"SHT_NOTE"
	.sectionflags	@"SHF_NOTE_NV_CUINFO"
        /*0018*/ 	.short	0x0002
        /*001a*/ 	.short	0x0064
        /*001c*/ 	.short	0x0082
	.zero		2


//--------------------- .nv.info                  --------------------------
	.section	.nv.info,"",@"SHT_CUDA_INFO"
	.align	4


	//----- nvinfo : EIATTR_REGCOUNT
	.align		4
        /*0000*/ 	.byte	0x04, 0x2f
        /*0002*/ 	.short	(.L_10 - .L_9)
	.align		4
.L_9:
        /*0004*/ 	.word	index@(_Z16grayscale_kernelPhiii)
        /*0008*/ 	.word	0x0000000a


	//----- nvinfo : EIATTR_FRAME_SIZE
	.align		4
.L_10:
        /*000c*/ 	.byte	0x04, 0x11
        /*000e*/ 	.short	(.L_12 - .L_11)
	.align		4
.L_11:
        /*0010*/ 	.word	index@(_Z16grayscale_kernelPhiii)
        /*0014*/ 	.word	0x00000000


	//----- nvinfo : EIATTR_REGCOUNT
	.align		4
.L_12:
        /*0018*/ 	.byte	0x04, 0x2f
        /*001a*/ 	.short	(.L_14 - .L_13)
	.align		4
.L_13:
        /*001c*/ 	.word	index@(_Z20gaussian_blur_kernelPhS_iiiPfi)
        /*0020*/ 	.word	0x00000020


	//----- nvinfo : EIATTR_FRAME_SIZE
	.align		4
.L_14:
        /*0024*/ 	.byte	0x04, 0x11
        /*0026*/ 	.short	(.L_16 - .L_15)
	.align		4
.L_15:
        /*0028*/ 	.word	index@(_Z20gaussian_blur_kernelPhS_iiiPfi)
        /*002c*/ 	.word	0x00000000


	//----- nvinfo : EIATTR_REGCOUNT
	.align		4
.L_16:
        /*0030*/ 	.byte	0x04, 0x2f
        /*0032*/ 	.short	(.L_18 - .L_17)
	.align		4
.L_17:
        /*0034*/ 	.word	index@(_Z17sharpening_kernelPhS_iii)
        /*0038*/ 	.word	0x00000016


	//----- nvinfo : EIATTR_FRAME_SIZE
	.align		4
.L_18:
        /*003c*/ 	.byte	0x04, 0x11
        /*003e*/ 	.short	(.L_20 - .L_19)
	.align		4
.L_19:
        /*0040*/ 	.word	index@(_Z17sharpening_kernelPhS_iii)
        /*0044*/ 	.word	0x00000000


	//----- nvinfo : EIATTR_REGCOUNT
	.align		4
.L_20:
        /*0048*/ 	.byte	0x04, 0x2f
        /*004a*/ 	.short	(.L_22 - .L_21)
	.align		4
.L_21:
        /*004c*/ 	.word	index@(_Z21edge_detection_kernelPhS_iii)
        /*0050*/ 	.word	0x0000001c


	//----- nvinfo : EIATTR_FRAME_SIZE
	.align		4
.L_22:
        /*0054*/ 	.byte	0x04, 0x11
        /*0056*/ 	.short	(.L_24 - .L_23)
	.align		4
.L_23:
        /*0058*/ 	.word	index@($__internal_2_$__cuda_sm20_sqrt_rn_f32_slowpath)
        /*005c*/ 	.word	0x00000000


	//----- nvinfo : EIATTR_FRAME_SIZE
	.align		4
.L_24:
        /*0060*/ 	.byte	0x04, 0x11
        /*0062*/ 	.short	(.L_26 - .L_25)
	.align		4
.L_25:
        /*0064*/ 	.word	index@(_Z21edge_detection_kernelPhS_iii)
        /*0068*/ 	.word	0x00000000


	//----- nvinfo : EIATTR_REGCOUNT
	.align		4
.L_26:
        /*006c*/ 	.byte	0x04, 0x2f
        /*006e*/ 	.short	(.L_28 - .L_27)
	.align		4
.L_27:
        /*0070*/ 	.word	index@(_Z16add_noise_kernelPhiiify)
        /*0074*/ 	.word	0x0000001f


	//----- nvinfo : EIATTR_FRAME_SIZE
	.align		4
.L_28:
        /*0078*/ 	.byte	0x04, 0x11
        /*007a*/ 	.short	(.L_30 - .L_29)
	.align		4
.L_29:
        /*007c*/ 	.word	index@($__internal_1_$__cuda_sm20_sqrt_rn_f32_slowpath)
        /*0080*/ 	.word	0x00000030


	//----- nvinfo : EIATTR_FRAME_SIZE
	.align		4
.L_30:
        /*0084*/ 	.byte	0x04, 0x11
        /*0086*/ 	.short	(.L_32 - .L_31)
	.align		4
.L_31:
        /*0088*/ 	.word	index@(_Z16add_noise_kernelPhiiify)
        /*008c*/ 	.word	0x00000030


	//----- nvinfo : EIATTR_REGCOUNT
	.align		4
.L_32:
        /*0090*/ 	.byte	0x04, 0x2f
        /*0092*/ 	.short	(.L_34 - .L_33)
	.align		4
.L_33:
        /*0094*/ 	.word	index@(_Z17downsample_kernelPhS_iiiiii)
        /*0098*/ 	.word	0x00000024


	//----- nvinfo : EIATTR_FRAME_SIZE
	.align		4
.L_34:
        /*009c*/ 	.byte	0x04, 0x11
        /*009e*/ 	.short	(.L_36 - .L_35)
	.align		4
.L_35:
        /*00a0*/ 	.word	index@($__internal_0_$__cuda_sm3x_div_rn_noftz_f32_slowpath)
        /*00a4*/ 	.word	0x00000000


	//----- nvinfo : EIATTR_FRAME_SIZE
	.align		4
.L_36:
        /*00a8*/ 	.byte	0x04, 0x11
        /*00aa*/ 	.short	(.L_38 - .L_37)
	.align		4
.L_37:
        /*00ac*/ 	.word	index@(_Z17downsample_kernelPhS_iiiiii)
        /*00b0*/ 	.word	0x00000000


	//----- nvinfo : EIATTR_MIN_STACK_SIZE
	.align		4
.L_38:
        /*00b4*/ 	.byte	0x04, 0x12
        /*00b6*/ 	.short	(.L_40 - .L_39)
	.align		4
.L_39:
        /*00b8*/ 	.word	index@(_Z17downsample_kernelPhS_iiiiii)
        /*00bc*/ 	.word	0x00000000


	//----- nvinfo : EIATTR_MIN_STACK_SIZE
	.align		4
.L_40:
        /*00c0*/ 	.byte	0x04, 0x12
        /*00c2*/ 	.short	(.L_42 - .L_41)
	.align		4
.L_41:
        /*00c4*/ 	.word	index@(_Z16add_noise_kernelPhiiify)
        /*00c8*/ 	.word	0x00000030


	//----- nvinfo : EIATTR_MIN_STACK_SIZE
	.align		4
.L_42:
        /*00cc*/ 	.byte	0x04, 0x12
        /*00ce*/ 	.short	(.L_44 - .L_43)
	.align		4
.L_43:
        /*00d0*/ 	.word	index@(_Z21edge_detection_kernelPhS_iii)
        /*00d4*/ 	.word	0x00000000


	//----- nvinfo : EIATTR_MIN_STACK_SIZE
	.align		4
.L_44:
        /*00d8*/ 	.byte	0x04, 0x12
        /*00da*/ 	.short	(.L_46 - .L_45)
	.align		4
.L_45:
        /*00dc*/ 	.word	index@(_Z17sharpening_kernelPhS_iii)
        /*00e0*/ 	.word	0x00000000


	//----- nvinfo : EIATTR_MIN_STACK_SIZE
	.align		4
.L_46:
        /*00e4*/ 	.byte	0x04, 0x12
        /*00e6*/ 	.short	(.L_48 - .L_47)
	.align		4
.L_47:
        /*00e8*/ 	.word	index@(_Z20gaussian_blur_kernelPhS_iiiPfi)
        /*00ec*/ 	.word	0x00000000


	//----- nvinfo : EIATTR_MIN_STACK_SIZE
	.align		4
.L_48:
        /*00f0*/ 	.byte	0x04, 0x12
        /*00f2*/ 	.short	(.L_50 - .L_49)
	.align		4
.L_49:
        /*00f4*/ 	.word	index@(_Z16grayscale_kernelPhiii)
        /*00f8*/ 	.word	0x00000000
.L_50:


//--------------------- .nv.compat                --------------------------
	.section	.nv.compat,"",@"SHT_CUDA_COMPAT_INFO"
	.align	4
        /*0000*/ 	.byte	0x02, 0x09, 0x00, 0x00, 0x02, 0x02, 0x01, 0x00, 0x02, 0x05, 0x05, 0x00, 0x03, 0x07, 0x01, 0x01
        /*0010*/ 	.byte	0x02, 0x03, 0x00, 0x00, 0x02, 0x06, 0x01, 0x00, 0x04, 0x0b, 0x08, 0x00, 0x01, 0x00, 0x00, 0x00
        /*0020*/ 	.byte	0x00, 0x00, 0x00, 0x00


//--------------------- .nv.info._Z17downsample_kernelPhS_iiiiii --------------------------
	.section	.nv.info._Z17downsample_kernelPhS_iiiiii,"",@"SHT_CUDA_INFO"
	.sectionflags	@""
	.align	4


	//----- nvinfo : EIATTR_CUDA_API_VERSION
	.align		4
        /*0000*/ 	.byte	0x04, 0x37
        /*0002*/ 	.short	(.L_52 - .L_51)
.L_51:
        /*0004*/ 	.word	0x00000082


	//----- nvinfo : EIATTR_KPARAM_INFO
	.align		4
.L_52:
        /*0008*/ 	.byte	0x04, 0x17
        /*000a*/ 	.short	(.L_54 - .L_53)
.L_53:
        /*000c*/ 	.word	0x00000000
        /*0010*/ 	.short	0x0007
        /*0012*/ 	.short	0x0024
        /*0014*/ 	.byte	0x00, 0xf0, 0x11, 0x00


	//----- nvinfo : EIATTR_KPARAM_INFO
	.align		4
.L_54:
        /*0018*/ 	.byte	0x04, 0x17
        /*001a*/ 	.short	(.L_56 - .L_55)
.L_55:
        /*001c*/ 	.word	0x00000000
        /*0020*/ 	.short	0x0006
        /*0022*/ 	.short	0x0020
        /*0024*/ 	.byte	0x00, 0xf0, 0x11, 0x00


	//----- nvinfo : EIATTR_KPARAM_INFO
	.align		4
.L_56:
        /*0028*/ 	.byte	0x04, 0x17
        /*002a*/ 	.short	(.L_58 - .L_57)
.L_57:
        /*002c*/ 	.word	0x00000000
        /*0030*/ 	.short	0x0005
        /*0032*/ 	.short	0x001c
        /*0034*/ 	.byte	0x00, 0xf0, 0x11, 0x00


	//----- nvinfo : EIATTR_KPARAM_INFO
	.align		4
.L_58:
        /*0038*/ 	.byte	0x04, 0x17
        /*003a*/ 	.short	(.L_60 - .L_59)
.L_59:
        /*003c*/ 	.word	0x00000000
        /*0040*/ 	.short	0x0004
        /*0042*/ 	.short	0x0018
        /*0044*/ 	.byte	0x00, 0xf0, 0x11, 0x00


	//----- nvinfo : EIATTR_KPARAM_INFO
	.align		4
.L_60:
        /*0048*/ 	.byte	0x04, 0x17
        /*004a*/ 	.short	(.L_62 - .L_61)
.L_61:
        /*004c*/ 	.word	0x00000000
        /*0050*/ 	.short	0x0003
        /*0052*/ 	.short	0x0014
        /*0054*/ 	.byte	0x00, 0xf0, 0x11, 0x00


	//----- nvinfo : EIATTR_KPARAM_INFO
	.align		4
.L_62:
        /*0058*/ 	.byte	0x04, 0x17
        /*005a*/ 	.short	(.L_64 - .L_63)
.L_63:
        /*005c*/ 	.word	0x00000000
        /*0060*/ 	.short	0x0002
        /*0062*/ 	.short	0x0010
        /*0064*/ 	.byte	0x00, 0xf0, 0x11, 0x00


	//----- nvinfo : EIATTR_KPARAM_INFO
	.align		4
.L_64:
        /*0068*/ 	.byte	0x04, 0x17
        /*006a*/ 	.short	(.L_66 - .L_65)
.L_65:
        /*006c*/ 	.word	0x00000000
        /*0070*/ 	.short	0x0001
        /*0072*/ 	.short	0x0008
        /*0074*/ 	.byte	0x00, 0xf5, 0x21, 0x00


	//----- nvinfo : EIATTR_KPARAM_INFO
	.align		4
.L_66:
        /*0078*/ 	.byte	0x04, 0x17
        /*007a*/ 	.short	(.L_68 - .L_67)
.L_67:
        /*007c*/ 	.word	0x00000000
        /*0080*/ 	.short	0x0000
        /*0082*/ 	.short	0x0000
        /*0084*/ 	.byte	0x00, 0xf5, 0x21, 0x00


	//----- nvinfo : EIATTR_SPARSE_MMA_MASK
	.align		4
.L_68:
        /*0088*/ 	.byte	0x03, 0x50
        /*008a*/ 	.short	0x0000


	//----- nvinfo : EIATTR_MAXREG_COUNT
	.align		4
        /*008c*/ 	.byte	0x03, 0x1b
        /*008e*/ 	.short	0x00ff


	//----- nvinfo : EIATTR_MERCURY_ISA_VERSION
	.align		4
        /*0090*/ 	.byte	0x03, 0x5f
        /*0092*/ 	.short	0x0101


	//----- nvinfo : EIATTR_VRC_CTA_INIT_COUNT
	.align		4
        /*0094*/ 	.byte	0x02, 0x4a
	.zero		1
	.zero		1


	//----- nvinfo : EIATTR_EXIT_INSTR_OFFSETS
	.align		4
        /*0098*/ 	.byte	0x04, 0x1c
        /*009a*/ 	.short	(.L_70 - .L_69)


	//   ....[0]....
.L_69:
        /*009c*/ 	.word	0x000000f0


	//   ....[1]....
        /*00a0*/ 	.word	0x000011e0


	//   ....[2]....
        /*00a4*/ 	.word	0x00001420


	//   ....[3]....
        /*00a8*/ 	.word	0x000015d0


	//   ....[4]....
        /*00ac*/ 	.word	0x00001710


	//----- nvinfo : EIATTR_CRS_STACK_SIZE
	.align		4
.L_70:
        /*00b0*/ 	.byte	0x04, 0x1e
        /*00b2*/ 	.short	(.L_72 - .L_71)
.L_71:
        /*00b4*/ 	.word	0x00000000


	//----- nvinfo : EIATTR_CBANK_PARAM_SIZE
	.align		4
.L_72:
        /*00b8*/ 	.byte	0x03, 0x19
        /*00ba*/ 	.short	0x0028


	//----- nvinfo : EIATTR_PARAM_CBANK
	.align		4
        /*00bc*/ 	.byte	0x04, 0x0a
        /*00be*/ 	.short	(.L_74 - .L_73)
	.align		4
.L_73:
        /*00c0*/ 	.word	index@(.nv.constant0._Z17downsample_kernelPhS_iiiiii)
        /*00c4*/ 	.short	0x0380
        /*00c6*/ 	.short	0x0028


	//----- nvinfo : EIATTR_SW_WAR
	.align		4
.L_74:
        /*00c8*/ 	.byte	0x04, 0x36
        /*00ca*/ 	.short	(.L_76 - .L_75)
.L_75:
        /*00cc*/ 	.word	0x00000008
.L_76:


//--------------------- .nv.info._Z16add_noise_kernelPhiiify --------------------------
	.section	.nv.info._Z16add_noise_kernelPhiiify,"",@"SHT_CUDA_INFO"
	.sectionflags	@""
	.align	4


	//----- nvinfo : EIATTR_CUDA_API_VERSION
	.align		4
        /*0000*/ 	.byte	0x04, 0x37
        /*0002*/ 	.short	(.L_78 - .L_77)
.L_77:
        /*0004*/ 	.word	0x00000082


	//----- nvinfo : EIATTR_KPARAM_INFO
	.align		4
.L_78:
        /*0008*/ 	.byte	0x04, 0x17
        /*000a*/ 	.short	(.L_80 - .L_79)
.L_79:
        /*000c*/ 	.word	0x00000000
        /*0010*/ 	.short	0x0005
        /*0012*/ 	.short	0x0018
        /*0014*/ 	.byte	0x00, 0xf0, 0x21, 0x00


	//----- nvinfo : EIATTR_KPARAM_INFO
	.align		4
.L_80:
        /*0018*/ 	.byte	0x04, 0x17
        /*001a*/ 	.short	(.L_82 - .L_81)
.L_81:
        /*001c*/ 	.word	0x00000000
        /*0020*/ 	.short	0x0004
        /*0022*/ 	.short	0x0014
        /*0024*/ 	.byte	0x00, 0xf0, 0x11, 0x00


	//----- nvinfo : EIATTR_KPARAM_INFO
	.align		4
.L_82:
        /*0028*/ 	.byte	0x04, 0x17
        /*002a*/ 	.short	(.L_84 - .L_83)
.L_83:
        /*002c*/ 	.word	0x00000000
        /*0030*/ 	.short	0x0003
        /*0032*/ 	.short	0x0010
        /*0034*/ 	.byte	0x00, 0xf0, 0x11, 0x00


	//----- nvinfo : EIATTR_KPARAM_INFO
	.align		4
.L_84:
        /*0038*/ 	.byte	0x04, 0x17
        /*003a*/ 	.short	(.L_86 - .L_85)
.L_85:
        /*003c*/ 	.word	0x00000000
        /*0040*/ 	.short	0x0002
        /*0042*/ 	.short	0x000c
        /*0044*/ 	.byte	0x00, 0xf0, 0x11, 0x00


	//----- nvinfo : EIATTR_KPARAM_INFO
	.align		4
.L_86:
        /*0048*/ 	.byte	0x04, 0x17
        /*004a*/ 	.short	(.L_88 - .L_87)
.L_87:
        /*004c*/ 	.word	0x00000000
        /*0050*/ 	.short	0x0001
        /*0052*/ 	.short	0x0008
        /*0054*/ 	.byte	0x00, 0xf0, 0x11, 0x00


	//----- nvinfo : EIATTR_KPARAM_INFO
	.align		4
.L_88:
        /*0058*/ 	.byte	0x04, 0x17
        /*005a*/ 	.short	(.L_90 - .L_89)
.L_89:
        /*005c*/ 	.word	0x00000000
        /*0060*/ 	.short	0x0000
        /*0062*/ 	.short	0x0000
        /*0064*/ 	.byte	0x00, 0xf5, 0x21, 0x00


	//----- nvinfo : EIATTR_SPARSE_MMA_MASK
	.align		4
.L_90:
        /*0068*/ 	.byte	0x03, 0x50
        /*006a*/ 	.short	0x0000


	//----- nvinfo : EIATTR_MAXREG_COUNT
	.align		4
        /*006c*/ 	.byte	0x03, 0x1b
        /*006e*/ 	.short	0x00ff


	//----- nvinfo : EIATTR_MERCURY_ISA_VERSION
	.align		4
        /*0070*/ 	.byte	0x03, 0x5f
        /*0072*/ 	.short	0x0101


	//----- nvinfo : EIATTR_VRC_CTA_INIT_COUNT
	.align		4
        /*0074*/ 	.byte	0x02, 0x4a
	.zero		1
	.zero		1


	//----- nvinfo : EIATTR_EXIT_INSTR_OFFSETS
	.align		4
        /*0078*/ 	.byte	0x04, 0x1c
        /*007a*/ 	.short	(.L_92 - .L_91)


	//   ....[0]....
.L_91:
        /*007c*/ 	.word	0x000000d0


	//   ....[1]....
        /*0080*/ 	.word	0x00002780


	//   ....[2]....
        /*0084*/ 	.word	0x00002e90


	//   ....[3]....
        /*0088*/ 	.word	0x00003370


	//----- nvinfo : EIATTR_CRS_STACK_SIZE
	.align		4
.L_92:
        /*008c*/ 	.byte	0x04, 0x1e
        /*008e*/ 	.short	(.L_94 - .L_93)
.L_93:
        /*0090*/ 	.word	0x00000000


	//----- nvinfo : EIATTR_CBANK_PARAM_SIZE
	.align		4
.L_94:
        /*0094*/ 	.byte	0x03, 0x19
        /*0096*/ 	.short	0x0020


	//----- nvinfo : EIATTR_PARAM_CBANK
	.align		4
        /*0098*/ 	.byte	0x04, 0x0a
        /*009a*/ 	.short	(.L_96 - .L_95)
	.align		4
.L_95:
        /*009c*/ 	.word	index@(.nv.constant0._Z16add_noise_kernelPhiiify)
        /*00a0*/ 	.short	0x0380
        /*00a2*/ 	.short	0x0020


	//----- nvinfo : EIATTR_SW_WAR
	.align		4
.L_96:
        /*00a4*/ 	.byte	0x04, 0x36
        /*00a6*/ 	.short	(.L_98 - .L_97)
.L_97:
        /*00a8*/ 	.word	0x00000008
.L_98:


//--------------------- .nv.info._Z21edge_detection_kernelPhS_iii --------------------------
	.section	.nv.info._Z21edge_detection_kernelPhS_iii,"",@"SHT_CUDA_INFO"
	.sectionflags	@""
	.align	4


	//----- nvinfo : EIATTR_CUDA_API_VERSION
	.align		4
        /*0000*/ 	.byte	0x04, 0x37
        /*0002*/ 	.short	(.L_100 - .L_99)
.L_99:
        /*0004*/ 	.word	0x00000082


	//----- nvinfo : EIATTR_KPARAM_INFO
	.align		4
.L_100:
        /*0008*/ 	.byte	0x04, 0x17
        /*000a*/ 	.short	(.L_102 - .L_101)
.L_101:
        /*000c*/ 	.word	0x00000000
        /*0010*/ 	.short	0x0004
        /*0012*/ 	.short	0x0018
        /*0014*/ 	.byte	0x00, 0xf0, 0x11, 0x00


	//----- nvinfo : EIATTR_KPARAM_INFO
	.align		4
.L_102:
        /*0018*/ 	.byte	0x04, 0x17
        /*001a*/ 	.short	(.L_104 - .L_103)
.L_103:
        /*001c*/ 	.word	0x00000000
        /*0020*/ 	.short	0x0003
        /*0022*/ 	.short	0x0014
        /*0024*/ 	.byte	0x00, 0xf0, 0x11, 0x00


	//----- nvinfo : EIATTR_KPARAM_INFO
	.align		4
.L_104:
        /*0028*/ 	.byte	0x04, 0x17
        /*002a*/ 	.short	(.L_106 - .L_105)
.L_105:
        /*002c*/ 	.word	0x00000000
        /*0030*/ 	.short	0x0002
        /*0032*/ 	.short	0x0010
        /*0034*/ 	.byte	0x00, 0xf0, 0x11, 0x00


	//----- nvinfo : EIATTR_KPARAM_INFO
	.align		4
.L_106:
        /*0038*/ 	.byte	0x04, 0x17
        /*003a*/ 	.short	(.L_108 - .L_107)
.L_107:
        /*003c*/ 	.word	0x00000000
        /*0040*/ 	.short	0x0001
        /*0042*/ 	.short	0x0008
        /*0044*/ 	.byte	0x00, 0xf5, 0x21, 0x00


	//----- nvinfo : EIATTR_KPARAM_INFO
	.align		4
.L_108:
        /*0048*/ 	.byte	0x04, 0x17
        /*004a*/ 	.short	(.L_110 - .L_109)
.L_109:
        /*004c*/ 	.word	0x00000000
        /*0050*/ 	.short	0x0000
        /*0052*/ 	.short	0x0000
        /*0054*/ 	.byte	0x00, 0xf5, 0x21, 0x00


	//----- nvinfo : EIATTR_SPARSE_MMA_MASK
	.align		4
.L_110:
        /*0058*/ 	.byte	0x03, 0x50
        /*005a*/ 	.short	0x0000


	//----- nvinfo : EIATTR_MAXREG_COUNT
	.align		4
        /*005c*/ 	.byte	0x03, 0x1b
        /*005e*/ 	.short	0x00ff


	//----- nvinfo : EIATTR_MERCURY_ISA_VERSION
	.align		4
        /*0060*/ 	.byte	0x03, 0x5f
        /*0062*/ 	.short	0x0101


	//----- nvinfo : EIATTR_VRC_CTA_INIT_COUNT
	.align		4
        /*0064*/ 	.byte	0x02, 0x4a
	.zero		1
	.zero		1


	//----- nvinfo : EIATTR_EXIT_INSTR_OFFSETS
	.align		4
        /*0068*/ 	.byte	0x04, 0x1c
        /*006a*/ 	.short	(.L_112 - .L_111)


	//   ....[0]....
.L_111:
        /*006c*/ 	.word	0x000000e0


	//   ....[1]....
        /*0070*/ 	.word	0x00000820


	//----- nvinfo : EIATTR_CRS_STACK_SIZE
	.align		4
.L_112:
        /*0074*/ 	.byte	0x04, 0x1e
        /*0076*/ 	.short	(.L_114 - .L_113)
.L_113:
        /*0078*/ 	.word	0x00000000


	//----- nvinfo : EIATTR_CBANK_PARAM_SIZE
	.align		4
.L_114:
        /*007c*/ 	.byte	0x03, 0x19
        /*007e*/ 	.short	0x001c


	//----- nvinfo : EIATTR_PARAM_CBANK
	.align		4
        /*0080*/ 	.byte	0x04, 0x0a
        /*0082*/ 	.short	(.L_116 - .L_115)
	.align		4
.L_115:
        /*0084*/ 	.word	index@(.nv.constant0._Z21edge_detection_kernelPhS_iii)
        /*0088*/ 	.short	0x0380
        /*008a*/ 	.short	0x001c


	//----- nvinfo : EIATTR_SW_WAR
	.align		4
.L_116:
        /*008c*/ 	.byte	0x04, 0x36
        /*008e*/ 	.short	(.L_118 - .L_117)
.L_117:
        /*0090*/ 	.word	0x00000008
.L_118:


//--------------------- .nv.info._Z17sharpening_kernelPhS_iii --------------------------
	.section	.nv.info._Z17sharpening_kernelPhS_iii,"",@"SHT_CUDA_INFO"
	.sectionflags	@""
	.align	4


	//----- nvinfo : EIATTR_CUDA_API_VERSION
	.align		4
        /*0000*/ 	.byte	0x04, 0x37
        /*0002*/ 	.short	(.L_120 - .L_119)
.L_119:
        /*0004*/ 	.word	0x00000082


	//----- nvinfo : EIATTR_KPARAM_INFO
	.align		4
.L_120:
        /*0008*/ 	.byte	0x04, 0x17
        /*000a*/ 	.short	(.L_122 - .L_121)
.L_121:
        /*000c*/ 	.word	0x00000000
        /*0010*/ 	.short	0x0004
        /*0012*/ 	.short	0x0018
        /*0014*/ 	.byte	0x00, 0xf0, 0x11, 0x00


	//----- nvinfo : EIATTR_KPARAM_INFO
	.align		4
.L_122:
        /*0018*/ 	.byte	0x04, 0x17
        /*001a*/ 	.short	(.L_124 - .L_123)
.L_123:
        /*001c*/ 	.word	0x00000000
        /*0020*/ 	.short	0x0003
        /*0022*/ 	.short	0x0014
        /*0024*/ 	.byte	0x00, 0xf0, 0x11, 0x00


	//----- nvinfo : EIATTR_KPARAM_INFO
	.align		4
.L_124:
        /*0028*/ 	.byte	0x04, 0x17
        /*002a*/ 	.short	(.L_126 - .L_125)
.L_125:
        /*002c*/ 	.word	0x00000000
        /*0030*/ 	.short	0x0002
        /*0032*/ 	.short	0x0010
        /*0034*/ 	.byte	0x00, 0xf0, 0x11, 0x00


	//----- nvinfo : EIATTR_KPARAM_INFO
	.align		4
.L_126:
        /*0038*/ 	.byte	0x04, 0x17
        /*003a*/ 	.short	(.L_128 - .L_127)
.L_127:
        /*003c*/ 	.word	0x00000000
        /*0040*/ 	.short	0x0001
        /*0042*/ 	.short	0x0008
        /*0044*/ 	.byte	0x00, 0xf5, 0x21, 0x00


	//----- nvinfo : EIATTR_KPARAM_INFO
	.align		4
.L_128:
        /*0048*/ 	.byte	0x04, 0x17
        /*004a*/ 	.short	(.L_130 - .L_129)
.L_129:
        /*004c*/ 	.word	0x00000000
        /*0050*/ 	.short	0x0000
        /*0052*/ 	.short	0x0000
        /*0054*/ 	.byte	0x00, 0xf5, 0x21, 0x00


	//----- nvinfo : EIATTR_SPARSE_MMA_MASK
	.align		4
.L_130:
        /*0058*/ 	.byte	0x03, 0x50
        /*005a*/ 	.short	0x0000


	//----- nvinfo : EIATTR_MAXREG_COUNT
	.align		4
        /*005c*/ 	.byte	0x03, 0x1b
        /*005e*/ 	.short	0x00ff


	//----- nvinfo : EIATTR_MERCURY_ISA_VERSION
	.align		4
        /*0060*/ 	.byte	0x03, 0x5f
        /*0062*/ 	.short	0x0101


	//----- nvinfo : EIATTR_VRC_CTA_INIT_COUNT
	.align		4
        /*0064*/ 	.byte	0x02, 0x4a
	.zero		1
	.zero		1


	//----- nvinfo : EIATTR_EXIT_INSTR_OFFSETS
	.align		4
        /*0068*/ 	.byte	0x04, 0x1c
        /*006a*/ 	.short	(.L_132 - .L_131)


	//   ....[0]....
.L_131:
        /*006c*/ 	.word	0x000000e0


	//   ....[1]....
        /*0070*/ 	.word	0x00001260


	//   ....[2]....
        /*0074*/ 	.word	0x00001510


	//----- nvinfo : EIATTR_CBANK_PARAM_SIZE
	.align		4
.L_132:
        /*0078*/ 	.byte	0x03, 0x19
        /*007a*/ 	.short	0x001c


	//----- nvinfo : EIATTR_PARAM_CBANK
	.align		4
        /*007c*/ 	.byte	0x04, 0x0a
        /*007e*/ 	.short	(.L_134 - .L_133)
	.align		4
.L_133:
        /*0080*/ 	.word	index@(.nv.constant0._Z17sharpening_kernelPhS_iii)
        /*0084*/ 	.short	0x0380
        /*0086*/ 	.short	0x001c


	//----- nvinfo : EIATTR_SW_WAR
	.align		4
.L_134:
        /*0088*/ 	.byte	0x04, 0x36
        /*008a*/ 	.short	(.L_136 - .L_135)
.L_135:
        /*008c*/ 	.word	0x00000008
.L_136:


//--------------------- .nv.info._Z20gaussian_blur_kernelPhS_iiiPfi --------------------------
	.section	.nv.info._Z20gaussian_blur_kernelPhS_iiiPfi,"",@"SHT_CUDA_INFO"
	.sectionflags	@""
	.align	4


	//----- nvinfo : EIATTR_CUDA_API_VERSION
	.align		4
        /*0000*/ 	.byte	0x04, 0x37
        /*0002*/ 	.short	(.L_138 - .L_137)
.L_137:
        /*0004*/ 	.word	0x00000082


	//----- nvinfo : EIATTR_KPARAM_INFO
	.align		4
.L_138:
        /*0008*/ 	.byte	0x04, 0x17
        /*000a*/ 	.short	(.L_140 - .L_139)
.L_139:
        /*000c*/ 	.word	0x00000000
        /*0010*/ 	.short	0x0006
        /*0012*/ 	.short	0x0028
        /*0014*/ 	.byte	0x00, 0xf0, 0x11, 0x00


	//----- nvinfo : EIATTR_KPARAM_INFO
	.align		4
.L_140:
        /*0018*/ 	.byte	0x04, 0x17
        /*001a*/ 	.short	(.L_142 - .L_141)
.L_141:
        /*001c*/ 	.word	0x00000000
        /*0020*/ 	.short	0x0005
        /*0022*/ 	.short	0x0020
        /*0024*/ 	.byte	0x00, 0xf5, 0x21, 0x00


	//----- nvinfo : EIATTR_KPARAM_INFO
	.align		4
.L_142:
        /*0028*/ 	.byte	0x04, 0x17
        /*002a*/ 	.short	(.L_144 - .L_143)
.L_143:
        /*002c*/ 	.word	0x00000000
        /*0030*/ 	.short	0x0004
        /*0032*/ 	.short	0x0018
        /*0034*/ 	.byte	0x00, 0xf0, 0x11, 0x00


	//----- nvinfo : EIATTR_KPARAM_INFO
	.align		4
.L_144:
        /*0038*/ 	.byte	0x04, 0x17
        /*003a*/ 	.short	(.L_146 - .L_145)
.L_145:
        /*003c*/ 	.word	0x00000000
        /*0040*/ 	.short	0x0003
        /*0042*/ 	.short	0x0014
        /*0044*/ 	.byte	0x00, 0xf0, 0x11, 0x00


	//----- nvinfo : EIATTR_KPARAM_INFO
	.align		4
.L_146:
        /*0048*/ 	.byte	0x04, 0x17
        /*004a*/ 	.short	(.L_148 - .L_147)
.L_147:
        /*004c*/ 	.word	0x00000000
        /*0050*/ 	.short	0x0002
        /*0052*/ 	.short	0x0010
        /*0054*/ 	.byte	0x00, 0xf0, 0x11, 0x00


	//----- nvinfo : EIATTR_KPARAM_INFO
	.align		4
.L_148:
        /*0058*/ 	.byte	0x04, 0x17
        /*005a*/ 	.short	(.L_150 - .L_149)
.L_149:
        /*005c*/ 	.word	0x00000000
        /*0060*/ 	.short	0x0001
        /*0062*/ 	.short	0x0008
        /*0064*/ 	.byte	0x00, 0xf5, 0x21, 0x00


	//----- nvinfo : EIATTR_KPARAM_INFO
	.align		4
.L_150:
        /*0068*/ 	.byte	0x04, 0x17
        /*006a*/ 	.short	(.L_152 - .L_151)
.L_151:
        /*006c*/ 	.word	0x00000000
        /*0070*/ 	.short	0x0000
        /*0072*/ 	.short	0x0000
        /*0074*/ 	.byte	0x00, 0xf5, 0x21, 0x00


	//----- nvinfo : EIATTR_SPARSE_MMA_MASK
	.align		4
.L_152:
        /*0078*/ 	.byte	0x03, 0x50
        /*007a*/ 	.short	0x0000


	//----- nvinfo : EIATTR_MAXREG_COUNT
	.align		4
        /*007c*/ 	.byte	0x03, 0x1b
        /*007e*/ 	.short	0x00ff


	//----- nvinfo : EIATTR_MERCURY_ISA_VERSION
	.align		4
        /*0080*/ 	.byte	0x03, 0x5f
        /*0082*/ 	.short	0x0101


	//----- nvinfo : EIATTR_VRC_CTA_INIT_COUNT
	.align		4
        /*0084*/ 	.byte	0x02, 0x4a
	.zero		1
	.zero		1


	//----- nvinfo : EIATTR_EXIT_INSTR_OFFSETS
	.align		4
        /*0088*/ 	.byte	0x04, 0x1c
        /*008a*/ 	.short	(.L_154 - .L_153)


	//   ....[0]....
.L_153:
        /*008c*/ 	.word	0x000000c0


	//   ....[1]....
        /*0090*/ 	.word	0x000000f0


	//   ....[2]....
        /*0094*/ 	.word	0x00000300


	//   ....[3]....
        /*0098*/ 	.word	0x000003e0


	//   ....[4]....
        /*009c*/ 	.word	0x000004a0


	//   ....[5]....
        /*00a0*/ 	.word	0x00000500


	//   ....[6]....
        /*00a4*/ 	.word	0x000013c0


	//----- nvinfo : EIATTR_CBANK_PARAM_SIZE
	.align		4
.L_154:
        /*00a8*/ 	.byte	0x03, 0x19
        /*00aa*/ 	.short	0x002c


	//----- nvinfo : EIATTR_PARAM_CBANK
	.align		4
        /*00ac*/ 	.byte	0x04, 0x0a
        /*00ae*/ 	.short	(.L_156 - .L_155)
	.align		4
.L_155:
        /*00b0*/ 	.word	index@(.nv.constant0._Z20gaussian_blur_kernelPhS_iiiPfi)
        /*00b4*/ 	.short	0x0380
        /*00b6*/ 	.short	0x002c


	//----- nvinfo : EIATTR_SW_WAR
	.align		4
.L_156:
        /*00b8*/ 	.byte	0x04, 0x36
        /*00ba*/ 	.short	(.L_158 - .L_157)
.L_157:
        /*00bc*/ 	.word	0x00000008
.L_158:


//--------------------- .nv.info._Z16grayscale_kernelPhiii --------------------------
	.section	.nv.info._Z16grayscale_kernelPhiii,"",@"SHT_CUDA_INFO"
	.sectionflags	@""
	.align	4


	//----- nvinfo : EIATTR_CUDA_API_VERSION
	.align		4
        /*0000*/ 	.byte	0x04, 0x37
        /*0002*/ 	.short	(.L_160 - .L_159)
.L_159:
        /*0004*/ 	.word	0x00000082


	//----- nvinfo : EIATTR_KPARAM_INFO
	.align		4
.L_160:
        /*0008*/ 	.byte	0x04, 0x17
        /*000a*/ 	.short	(.L_162 - .L_161)
.L_161:
        /*000c*/ 	.word	0x00000000
        /*0010*/ 	.short	0x0003
        /*0012*/ 	.short	0x0010
        /*0014*/ 	.byte	0x00, 0xf0, 0x11, 0x00


	//----- nvinfo : EIATTR_KPARAM_INFO
	.align		4
.L_162:
        /*0018*/ 	.byte	0x04, 0x17
        /*001a*/ 	.short	(.L_164 - .L_163)
.L_163:
        /*001c*/ 	.word	0x00000000
        /*0020*/ 	.short	0x0002
        /*0022*/ 	.short	0x000c
        /*0024*/ 	.byte	0x00, 0xf0, 0x11, 0x00


	//----- nvinfo : EIATTR_KPARAM_INFO
	.align		4
.L_164:
        /*0028*/ 	.byte	0x04, 0x17
        /*002a*/ 	.short	(.L_166 - .L_165)
.L_165:
        /*002c*/ 	.word	0x00000000
        /*0030*/ 	.short	0x0001
        /*0032*/ 	.short	0x0008
        /*0034*/ 	.byte	0x00, 0xf0, 0x11, 0x00


	//----- nvinfo : EIATTR_KPARAM_INFO
	.align		4
.L_166:
        /*0038*/ 	.byte	0x04, 0x17
        /*003a*/ 	.short	(.L_168 - .L_167)
.L_167:
        /*003c*/ 	.word	0x00000000
        /*0040*/ 	.short	0x0000
        /*0042*/ 	.short	0x0000
        /*0044*/ 	.byte	0x00, 0xf5, 0x21, 0x00


	//----- nvinfo : EIATTR_SPARSE_MMA_MASK
	.align		4
.L_168:
        /*0048*/ 	.byte	0x03, 0x50
        /*004a*/ 	.short	0x0000


	//----- nvinfo : EIATTR_MAXREG_COUNT
	.align		4
        /*004c*/ 	.byte	0x03, 0x1b
        /*004e*/ 	.short	0x00ff


	//----- nvinfo : EIATTR_MERCURY_ISA_VERSION
	.align		4
        /*0050*/ 	.byte	0x03, 0x5f
        /*0052*/ 	.short	0x0101


	//----- nvinfo : EIATTR_VRC_CTA_INIT_COUNT
	.align		4
        /*0054*/ 	.byte	0x02, 0x4a
	.zero		1
	.zero		1


	//----- nvinfo : EIATTR_EXIT_INSTR_OFFSETS
	.align		4
        /*0058*/ 	.byte	0x04, 0x1c
        /*005a*/ 	.short	(.L_170 - .L_169)


	//   ....[0]....
.L_169:
        /*005c*/ 	.word	0x000000e0


	//   ....[1]....
        /*0060*/ 	.word	0x00000220


	//----- nvinfo : EIATTR_CBANK_PARAM_SIZE
	.align		4
.L_170:
        /*0064*/ 	.byte	0x03, 0x19
        /*0066*/ 	.short	0x0014


	//----- nvinfo : EIATTR_PARAM_CBANK
	.align		4
        /*0068*/ 	.byte	0x04, 0x0a
        /*006a*/ 	.short	(.L_172 - .L_171)
	.align		4
.L_171:
        /*006c*/ 	.word	index@(.nv.constant0._Z16grayscale_kernelPhiii)
        /*0070*/ 	.short	0x0380
        /*0072*/ 	.short	0x0014


	//----- nvinfo : EIATTR_SW_WAR
	.align		4
.L_172:
        /*0074*/ 	.byte	0x04, 0x36
        /*0076*/ 	.short	(.L_174 - .L_173)
.L_173:
        /*0078*/ 	.word	0x00000008
.L_174:


//--------------------- .nv.callgraph             --------------------------
	.section	.nv.callgraph,"",@"SHT_CUDA_CALLGRAPH"
	.align	4
	.sectionentsize	8
	.align		4
        /*0000*/ 	.word	0x00000000
	.align		4
        /*0004*/ 	.word	0xffffffff
	.align		4
        /*0008*/ 	.word	0x00000000
	.align		4
        /*000c*/ 	.word	0xfffffffe
	.align		4
        /*0010*/ 	.word	0x00000000
	.align		4
        /*0014*/ 	.word	0xfffffffd
	.align		4
        /*0018*/ 	.word	0x00000000
	.align		4
        /*001c*/ 	.word	0xfffffffc


//--------------------- .nv.constant4             --------------------------
	.section	.nv.constant4,"a",@progbits
	.align	8
	.align		8
.nv.constant4:
        /*0000*/ 	.dword	precalc_xorwow_matrix
	.align		8
        /*0008*/ 	.dword	precalc_xorwow_offset_matrix
	.align		8
        /*0010*/ 	.dword	mrg32k3aM1
	.align		8
        /*0018*/ 	.dword	mrg32k3aM2
	.align		8
        /*0020*/ 	.dword	mrg32k3aM1SubSeq
	.align		8
        /*0028*/ 	.dword	mrg32k3aM2SubSeq
	.align		8
        /*0030*/ 	.dword	mrg32k3aM1Seq
	.align		8
        /*0038*/ 	.dword	mrg32k3aM2Seq


//--------------------- .nv.constant3             --------------------------
	.section	.nv.constant3,"a",@progbits
	.align	8
.nv.constant3:
	.type		__cr_lgamma_table,@object
	.size		__cr_lgamma_table,(.L_8 - __cr_lgamma_table)
__cr_lgamma_table:
        /*0000*/ 	.byte	0x00, 0x00, 0x00, 0x00, 0x00, 0x00, 0x00, 0x00, 0x00, 0x00, 0x00, 0x00, 0x00, 0x00, 0x00, 0x00
        /*0010*/ 	.byte	0xef, 0x39, 0xfa, 0xfe, 0x42, 0x2e, 0xe6, 0x3f, 0x02, 0x20, 0x2a, 0xfa, 0x0b, 0xab, 0xfc, 0x3f
        /*0020*/ 	.byte	0xf9, 0x2c, 0x92, 0x7c, 0xa7, 0x6c, 0x09, 0x40, 0xc9, 0x79, 0x44, 0x3c, 0x64, 0x26, 0x13, 0x40
        /*0030*/ 	.byte	0xca, 0x01, 0xcf, 0x3a, 0x27, 0x51, 0x1a, 0x40, 0x30, 0xcc, 0x2d, 0xf3, 0xe1, 0x0c, 0x21, 0x40
        /*0040*/ 	.byte	0x0d, 0xb7, 0xfc, 0x82, 0x8e, 0x35, 0x25, 0x40
.L_8:


//--------------------- .text._Z17downsample_kernelPhS_iiiiii --------------------------
	.section	.text._Z17downsample_kernelPhS_iiiiii,"ax",@progbits
	.align	128
        .global         _Z17downsample_kernelPhS_iiiiii
        .type           _Z17downsample_kernelPhS_iiiiii,@function
        .size           _Z17downsample_kernelPhS_iiiiii,(.L_x_75 - _Z17downsample_kernelPhS_iiiiii)
        .other          _Z17downsample_kernelPhS_iiiiii,@"STO_CUDA_ENTRY STV_DEFAULT"
_Z17downsample_kernelPhS_iiiiii:
.text._Z17downsample_kernelPhS_iiiiii:
[----:B------:R-:W-:Y:S01]  /*0000*/  LDC R1, c[0x0][0x37c] ;  /* 0x0000df00ff017b82 */ /* 0x000fe20000000800 */
[----:B------:R-:W0:Y:S07]  /*0010*/  S2R R5, SR_TID.Y ;  /* 0x0000000000057919 */ /* 0x000e2e0000002200 */
[----:B------:R-:W1:Y:S01]  /*0020*/  LDC R14, c[0x0][0x360] ;  /* 0x0000d800ff0e7b82 */ /* 0x000e620000000800 */
[----:B------:R-:W2:Y:S01]  /*0030*/  LDCU.64 UR6, c[0x0][0x398] ;  /* 0x00007300ff0677ac */ /* 0x000ea20008000a00 */
[----:B------:R-:W1:Y:S01]  /*0040*/  S2R R3, SR_TID.X ;  /* 0x0000000000037919 */ /* 0x000e620000002100 */
[----:B------:R-:W3:Y:S05]  /*0050*/  LDCU UR8, c[0x0][0x3a0] ;  /* 0x00007400ff0877ac */ /* 0x000eea0008000800 */
[----:B------:R-:W0:Y:S08]  /*0060*/  S2UR UR5, SR_CTAID.Y ;  /* 0x00000000000579c3 */ /* 0x000e300000002600 */
[----:B------:R-:W0:Y:S01]  /*0070*/  LDC R12, c[0x0][0x364] ;  /* 0x0000d900ff0c7b82 */ /* 0x000e220000000800 */
[----:B---3--:R-:W-:-:S07]  /*0080*/  IMAD.U32 R7, RZ, RZ, UR8 ;  /* 0x00000008ff077e24 */ /* 0x008fce000f8e00ff */
[----:B------:R-:W1:Y:S01]  /*0090*/  S2UR UR4, SR_CTAID.X ;  /* 0x00000000000479c3 */ /* 0x000e620000002500 */
[----:B0-----:R-:W-:-:S05]  /*00a0*/  IMAD R12, R12, UR5, R5 ;  /* 0x000000050c0c7c24 */ /* 0x001fca000f8e0205 */
[----:B--2---:R-:W-:Y:S01]  /*00b0*/  ISETP.GE.AND P0, PT, R12, UR7, PT ;  /* 0x000000070c007c0c */ /* 0x004fe2000bf06270 */
[----:B-1----:R-:W-:-:S05]  /*00c0*/  IMAD R14, R14, UR4, R3 ;  /* 0x000000040e0e7c24 */ /* 0x002fca000f8e0203 */
[----:B------:R-:W-:-:S04]  /*00d0*/  ISETP.GE.OR P0, PT, R14, UR6, P0 ;  /* 0x000000060e007c0c */ /* 0x000fc80008706670 */
[----:B------:R-:W-:-:S13]  /*00e0*/  ISETP.LT.OR P0, PT, R7, 0x1, P0 ;  /* 0x000000010700780c */ /* 0x000fda0000701670 */
[----:B------:R-:W-:Y:S05]  /*00f0*/  @P0 EXIT ;  /* 0x000000000000094d */ /* 0x000fea0003800000 */
[----:B------:R-:W0:Y:S01]  /*0100*/  LDCU UR7, c[0x0][0x3a4] ;  /* 0x00007480ff0777ac */ /* 0x000e220008000800 */
[----:B------:R-:W-:Y:S01]  /*0110*/  IMAD R10, R12, UR6, R14 ;  /* 0x000000060c0a7c24 */ /* 0x000fe2000f8e020e */
[----:B------:R-:W1:Y:S01]  /*0120*/  LDCU.64 UR12, c[0x0][0x358] ;  /* 0x00006b00ff0c77ac */ /* 0x000e620008000a00 */
[----:B0-----:R-:W-:-:S09]  /*0130*/  UISETP.GE.AND UP0, UPT, UR7, 0x1, UPT ;  /* 0x000000010700788c */ /* 0x001fd2000bf06270 */
[----:B-1----:R-:W-:Y:S05]  /*0140*/  BRA.U !UP0, `(.L_x_0) ;  /* 0x0000001108307547 */ /* 0x002fea000b800000 */
[----:B------:R-:W-:Y:S02]  /*0150*/  ULOP3.LUT UR10, UR7, 0x7, URZ, 0xc0, !UPT ;  /* 0x00000007070a7892 */ /* 0x000fe4000f8ec0ff */
[----:B------:R-:W-:Y:S01]  /*0160*/  ULOP3.LUT UR7, UR7, 0x7ffffff8, URZ, 0xc0, !UPT ;  /* 0x7ffffff807077892 */ /* 0x000fe2000f8ec0ff */
[----:B------:R-:W-:-:S11]  /*0170*/  UMOV UR4, URZ ;  /* 0x000000ff00047c82 */ /* 0x000fd60008000000 */
.L_x_10:
[----:B------:R-:W-:Y:S01]  /*0180*/  UIADD3 UR5, UPT, UPT, UR10, -0x1, URZ ;  /* 0xffffffff0a057890 */ /* 0x000fe2000fffe0ff */
[----:B------:R-:W-:Y:S02]  /*0190*/  IMAD.MOV.U32 R8, RZ, RZ, RZ ;  /* 0x000000ffff087224 */ /* 0x000fe400078e00ff */
[----:B------:R-:W-:Y:S01]  /*01a0*/  IMAD.MOV.U32 R0, RZ, RZ, RZ ;  /* 0x000000ffff007224 */ /* 0x000fe200078e00ff */
[----:B------:R-:W-:-:S03]  /*01b0*/  UISETP.GE.U32.AND UP0, UPT, UR5, 0x3, UPT ;  /* 0x000000030500788c */ /* 0x000fc6000bf06070 */
[----:B------:R-:W-:-:S08]  /*01c0*/  UMOV UR5, URZ ;  /* 0x000000ff00057c82 */ /* 0x000fd00008000000 */
.L_x_7:
[----:B------:R-:W0:Y:S01]  /*01d0*/  LDC R5, c[0x0][0x3a4] ;  /* 0x0000e900ff057b82 */ /* 0x000e220000000800 */
[----:B------:R-:W1:Y:S01]  /*01e0*/  LDCU UR8, c[0x0][0x390] ;  /* 0x00007200ff0877ac */ /* 0x000e620008000800 */
[----:B------:R-:W-:Y:S01]  /*01f0*/  UMOV UR6, URZ ;  /* 0x000000ff00067c82 */ /* 0x000fe20008000000 */
[----:B0-----:R-:W-:Y:S01]  /*0200*/  ISETP.GE.U32.AND P0, PT, R5, 0x8, PT ;  /* 0x000000080500780c */ /* 0x001fe20003f06070 */
[----:B------:R-:W-:Y:S01]  /*0210*/  IMAD R2, R12, R5, UR5 ;  /* 0x000000050c027e24 */ /* 0x000fe2000f8e0205 */
[----:B------:R-:W-:-:S03]  /*0220*/  UIADD3 UR5, UPT, UPT, UR5, 0x1, URZ ;  /* 0x0000000105057890 */ /* 0x000fc6000fffe0ff */
[----:B-1----:R-:W-:-:S03]  /*0230*/  IMAD R3, R2, UR8, RZ ;  /* 0x0000000802037c24 */ /* 0x002fc6000f8e02ff */
[----:B------:R-:W-:-:S04]  /*0240*/  ISETP.NE.AND P1, PT, R5, UR5, PT ;  /* 0x0000000505007c0c */ /* 0x000fc8000bf25270 */
[----:B------:R-:W-:Y:S01]  /*0250*/  P2R R22, PR, RZ, 0x2 ;  /* 0x00000002ff167803 */ /* 0x000fe20000000000 */
[----:B------:R-:W-:Y:S08]  /*0260*/  @!P0 BRA `(.L_x_1) ;  /* 0x0000000400bc8947 */ /* 0x000ff00003800000 */
[----:B------:R-:W0:Y:S01]  /*0270*/  LDC R13, c[0x0][0x3a4] ;  /* 0x0000e900ff0d7b82 */ /* 0x000e220000000800 */
[----:B------:R-:W1:Y:S01]  /*0280*/  LDCU UR9, c[0x0][0x394] ;  /* 0x00007280ff0977ac */ /* 0x000e620008000800 */
[----:B------:R-:W-:Y:S01]  /*0290*/  IMAD R5, R14, R5, R3 ;  /* 0x000000050e057224 */ /* 0x000fe200078e0203 */
[----:B------:R-:W-:-:S03]  /*02a0*/  UIADD3 UR6, UPT, UPT, -UR7, URZ, URZ ;  /* 0x000000ff07067290 */ /* 0x000fc6000fffe1ff */
[C---:B------:R-:W-:Y:S01]  /*02b0*/  VIADD R7, R5.reuse, 0x2 ;  /* 0x0000000205077836 */ /* 0x040fe20000000000 */
[----:B------:R-:W2:Y:S01]  /*02c0*/  LDCU UR8, c[0x0][0x390] ;  /* 0x00007200ff0877ac */ /* 0x000ea20008000800 */
[----:B------:R-:W3:Y:S01]  /*02d0*/  LDC R16, c[0x0][0x3a0] ;  /* 0x0000e800ff107b82 */ /* 0x000ee20000000800 */
[C---:B------:R-:W-:Y:S02]  /*02e0*/  VIADD R9, R5.reuse, 0x5 ;  /* 0x0000000505097836 */ /* 0x040fe40000000000 */
[----:B------:R-:W-:-:S05]  /*02f0*/  VIADD R11, R5, 0x6 ;  /* 0x00000006050b7836 */ /* 0x000fca0000000000 */
[----:B------:R-:W4:Y:S01]  /*0300*/  LDC R4, c[0x0][0x3a0] ;  /* 0x0000e800ff047b82 */ /* 0x000f220000000800 */
[----:B-1----:R-:W-:Y:S01]  /*0310*/  ISETP.GE.AND P0, PT, R2, UR9, PT ;  /* 0x0000000902007c0c */ /* 0x002fe2000bf06270 */
[CC--:B0-----:R-:W-:Y:S02]  /*0320*/  IMAD R18, R14.reuse, R13.reuse, 0x4 ;  /* 0x000000040e127424 */ /* 0x0c1fe400078e020d */
[----:B------:R-:W-:Y:S01]  /*0330*/  IMAD R6, R14, R13, 0x3 ;  /* 0x000000030e067424 */ /* 0x000fe200078e020d */
[C---:B------:R-:W-:Y:S01]  /*0340*/  IADD3 R13, PT, PT, R5.reuse, 0x7, RZ ;  /* 0x00000007050d7810 */ /* 0x040fe20007ffe0ff */
[--C-:B------:R-:W-:Y:S02]  /*0350*/  IMAD.IADD R15, R18, 0x1, R3.reuse ;  /* 0x00000001120f7824 */ /* 0x100fe400078e0203 */
[----:B------:R-:W-:Y:S02]  /*0360*/  IMAD.IADD R23, R6, 0x1, R3 ;  /* 0x0000000106177824 */ /* 0x000fe400078e0203 */
[----:B---3--:R-:W-:-:S02]  /*0370*/  IMAD R25, R5, R16, R16 ;  /* 0x0000001005197224 */ /* 0x008fc400078e0210 */
[-C--:B------:R-:W-:Y:S02]  /*0380*/  IMAD R5, R5, R16.reuse, UR4 ;  /* 0x0000000405057e24 */ /* 0x080fe4000f8e0210 */
[-C--:B------:R-:W-:Y:S02]  /*0390*/  IMAD R7, R7, R16.reuse, UR4 ;  /* 0x0000000407077e24 */ /* 0x080fe4000f8e0210 */
[-C--:B------:R-:W-:Y:S02]  /*03a0*/  IMAD R9, R9, R16.reuse, UR4 ;  /* 0x0000000409097e24 */ /* 0x080fe4000f8e0210 */
[-C--:B------:R-:W-:Y:S02]  /*03b0*/  IMAD R11, R11, R16.reuse, UR4 ;  /* 0x000000040b0b7e24 */ /* 0x080fe4000f8e0210 */
[-C--:B------:R-:W-:Y:S02]  /*03c0*/  IMAD R13, R13, R16.reuse, UR4 ;  /* 0x000000040d0d7e24 */ /* 0x080fe4000f8e0210 */
[----:B------:R-:W-:-:S02]  /*03d0*/  IMAD R15, R15, R16, UR4 ;  /* 0x000000040f0f7e24 */ /* 0x000fc4000f8e0210 */
[----:B------:R-:W-:Y:S02]  /*03e0*/  IMAD R23, R23, R16, UR4 ;  /* 0x0000000417177e24 */ /* 0x000fe4000f8e0210 */
[----:B--2-4-:R-:W-:-:S07]  /*03f0*/  VIADD R25, R25, UR4 ;  /* 0x0000000419197c36 */ /* 0x014fce0008000000 */
.L_x_2:
[----:B------:R-:W-:-:S05]  /*0400*/  VIADD R16, R6, 0xfffffffd ;  /* 0xfffffffd06107836 */ /* 0x000fca0000000000 */
[----:B------:R-:W-:-:S13]  /*0410*/  ISETP.GE.OR P2, PT, R16, UR8, P0 ;  /* 0x0000000810007c0c */ /* 0x000fda0008746670 */
[----:B------:R-:W0:Y:S02]  /*0420*/  @!P2 LDC.64 R16, c[0x0][0x380] ;  /* 0x0000e000ff10ab82 */ /* 0x000e240000000a00 */
[----:B0-----:R-:W-:Y:S01]  /*0430*/  @!P2 IADD3 R26, P1, PT, R5, R16, RZ ;  /* 0x00000010051aa210 */ /* 0x001fe20007f3e0ff */
[----:B------:R-:W-:-:S03]  /*0440*/  VIADD R16, R6, 0xfffffffe ;  /* 0xfffffffe06107836 */ /* 0x000fc60000000000 */
[----:B------:R-:W-:Y:S02]  /*0450*/  @!P2 LEA.HI.X.SX32 R27, R5, R17, 0x1, P1 ;  /* 0x00000011051ba211 */ /* 0x000fe400008f0eff */
[----:B------:R-:W-:-:S03]  /*0460*/  ISETP.GE.OR P1, PT, R16, UR8, P0 ;  /* 0x0000000810007c0c */ /* 0x000fc60008726670 */
[----:B------:R0:W2:Y:S01]  /*0470*/  @!P2 LDG.E.U8 R24, desc[UR12][R26.64] ;  /* 0x0000000c1a18a981 */ /* 0x0000a2000c1e1100 */
[C---:B------:R-:W-:Y:S01]  /*0480*/  VIADD R16, R6.reuse, 0xffffffff ;  /* 0xffffffff06107836 */ /* 0x040fe20000000000 */
[----:B------:R-:W-:-:S04]  /*0490*/  ISETP.GE.OR P5, PT, R6, UR8, P0 ;  /* 0x0000000806007c0c */ /* 0x000fc800087a6670 */
[----:B------:R-:W-:-:S04]  /*04a0*/  ISETP.GE.OR P6, PT, R16, UR8, P0 ;  /* 0x0000000810007c0c */ /* 0x000fc800087c6670 */
[----:B------:R-:W1:Y:S08]  /*04b0*/  @!P1 LDC.64 R16, c[0x0][0x380] ;  /* 0x0000e000ff109b82 */ /* 0x000e700000000a00 */
[----:B------:R-:W0:Y:S08]  /*04c0*/  @!P5 LDC.64 R20, c[0x0][0x380] ;  /* 0x0000e000ff14db82 */ /* 0x000e300000000a00 */
[----:B------:R-:W3:Y:S01]  /*04d0*/  @!P6 LDC.64 R18, c[0x0][0x380] ;  /* 0x0000e000ff12eb82 */ /* 0x000ee20000000a00 */
[----:B-1----:R-:W-:-:S02]  /*04e0*/  @!P1 IADD3 R30, P3, PT, R25, R16, RZ ;  /* 0x00000010191e9210 */ /* 0x002fc40007f7e0ff */
[----:B------:R-:W-:Y:S02]  /*04f0*/  IADD3 R16, PT, PT, R6, 0x1, RZ ;  /* 0x0000000106107810 */ /* 0x000fe40007ffe0ff */
[----:B------:R-:W-:Y:S02]  /*0500*/  @!P1 LEA.HI.X.SX32 R31, R25, R17, 0x1, P3 ;  /* 0x00000011191f9211 */ /* 0x000fe400018f0eff */
[----:B------:R-:W-:-:S03]  /*0510*/  ISETP.GE.OR P4, PT, R16, UR8, P0 ;  /* 0x0000000810007c0c */ /* 0x000fc60008786670 */
[----:B------:R-:W4:Y:S01]  /*0520*/  @!P1 LDG.E.U8 R30, desc[UR12][R30.64] ;  /* 0x0000000c1e1e9981 */ /* 0x000f22000c1e1100 */
[----:B---3--:R-:W-:-:S09]  /*0530*/  @!P6 IADD3 R28, P3, PT, R7, R18, RZ ;  /* 0x00000012071ce210 */ /* 0x008fd20007f7e0ff */
[----:B------:R-:W1:Y:S01]  /*0540*/  @!P4 LDC.64 R16, c[0x0][0x380] ;  /* 0x0000e000ff10cb82 */ /* 0x000e620000000a00 */
[----:B------:R-:W-:Y:S02]  /*0550*/  @!P6 LEA.HI.X.SX32 R29, R7, R19, 0x1, P3 ;  /* 0x00000013071de211 */ /* 0x000fe400018f0eff */
[C---:B0-----:R-:W-:Y:S02]  /*0560*/  @!P5 IADD3 R26, P3, PT, R23.reuse, R20, RZ ;  /* 0x00000014171ad210 */ /* 0x041fe40007f7e0ff */
[----:B------:R-:W-:Y:S01]  /*0570*/  P2R R20, PR, RZ, 0x10 ;  /* 0x00000010ff147803 */ /* 0x000fe20000000000 */
[----:B------:R-:W3:Y:S01]  /*0580*/  @!P6 LDG.E.U8 R28, desc[UR12][R28.64] ;  /* 0x0000000c1c1ce981 */ /* 0x000ee2000c1e1100 */
[----:B------:R-:W-:Y:S01]  /*0590*/  @!P5 LEA.HI.X.SX32 R27, R23, R21, 0x1, P3 ;  /* 0x00000015171bd211 */ /* 0x000fe200018f0eff */
[----:B------:R-:W-:Y:S01]  /*05a0*/  @!P2 VIADD R0, R0, 0x1 ;  /* 0x000000010000a836 */ /* 0x000fe20000000000 */
[----:B-1----:R-:W-:Y:S01]  /*05b0*/  @!P4 IADD3 R18, P3, PT, R15, R16, RZ ;  /* 0x000000100f12c210 */ /* 0x002fe20007f7e0ff */
[----:B------:R-:W-:-:S02]  /*05c0*/  VIADD R16, R6, 0x2 ;  /* 0x0000000206107836 */ /* 0x000fc40000000000 */
[----:B------:R-:W5:Y:S01]  /*05d0*/  @!P5 LDG.E.U8 R26, desc[UR12][R26.64] ;  /* 0x0000000c1a1ad981 */ /* 0x000f62000c1e1100 */
[----:B------:R-:W-:Y:S02]  /*05e0*/  @!P4 LEA.HI.X.SX32 R19, R15, R17, 0x1, P3 ;  /* 0x000000110f13c211 */ /* 0x000fe400018f0eff */
[----:B------:R-:W-:Y:S01]  /*05f0*/  ISETP.GE.OR P3, PT, R16, UR8, P0 ;  /* 0x0000000810007c0c */ /* 0x000fe20008766670 */
[----:B------:R-:W-:Y:S01]  /*0600*/  @!P1 VIADD R0, R0, 0x1 ;  /* 0x0000000100009836 */ /* 0x000fe20000000000 */
[----:B--2---:R-:W-:-:S05]  /*0610*/  @!P2 I2FP.F32.U32 R17, R24 ;  /* 0x000000180011a245 */ /* 0x004fca0000201000 */
[----:B------:R-:W-:-:S06]  /*0620*/  @!P2 FADD R8, R8, R17 ;  /* 0x000000110808a221 */ /* 0x000fcc0000000000 */
[----:B------:R-:W0:Y:S02]  /*0630*/  @!P3 LDC.64 R16, c[0x0][0x380] ;  /* 0x0000e000ff10bb82 */ /* 0x000e240000000a00 */
[----:B0-----:R-:W-:Y:S01]  /*0640*/  @!P3 IADD3 R32, P4, PT, R9, R16, RZ ;  /* 0x000000100920b210 */ /* 0x001fe20007f9e0ff */
[----:B------:R-:W-:-:S05]  /*0650*/  VIADD R16, R6, 0x3 ;  /* 0x0000000306107836 */ /* 0x000fca0000000000 */
[----:B------:R-:W-:Y:S02]  /*0660*/  ISETP.GE.OR P2, PT, R16, UR8, P0 ;  /* 0x0000000810007c0c */ /* 0x000fe40008746670 */
[----:B------:R-:W-:Y:S02]  /*0670*/  @!P3 LEA.HI.X.SX32 R33, R9, R17, 0x1, P4 ;  /* 0x000000110921b211 */ /* 0x000fe400020f0eff */
[----:B----4-:R-:W-:-:S03]  /*0680*/  @!P1 I2FP.F32.U32 R17, R30 ;  /* 0x0000001e00119245 */ /* 0x010fc60000201000 */
[----:B------:R-:W2:Y:S02]  /*0690*/  @!P3 LDG.E.U8 R32, desc[UR12][R32.64] ;  /* 0x0000000c2020b981 */ /* 0x000ea4000c1e1100 */
[----:B------:R-:W-:-:S04]  /*06a0*/  @!P1 FADD R8, R8, R17 ;  /* 0x0000001108089221 */ /* 0x000fc80000000000 */
[----:B------:R-:W0:Y:S02]  /*06b0*/  @!P2 LDC.64 R16, c[0x0][0x380] ;  /* 0x0000e000ff10ab82 */ /* 0x000e240000000a00 */
[----:B0-----:R-:W-:Y:S01]  /*06c0*/  @!P2 IADD3 R30, P4, PT, R11, R16, RZ ;  /* 0x000000100b1ea210 */ /* 0x001fe20007f9e0ff */
[----:B------:R-:W-:-:S05]  /*06d0*/  VIADD R16, R6, 0x4 ;  /* 0x0000000406107836 */ /* 0x000fca0000000000 */
[----:B------:R-:W-:Y:S02]  /*06e0*/  ISETP.GE.OR P1, PT, R16, UR8, P0 ;  /* 0x0000000810007c0c */ /* 0x000fe40008726670 */
[----:B------:R-:W-:Y:S02]  /*06f0*/  @!P2 LEA.HI.X.SX32 R31, R11, R17, 0x1, P4 ;  /* 0x000000110b1fa211 */ /* 0x000fe400020f0eff */
[----:B---3--:R-:W-:-:S03]  /*0700*/  @!P6 I2FP.F32.U32 R17, R28 ;  /* 0x0000001c0011e245 */ /* 0x008fc60000201000 */
[----:B------:R-:W3:Y:S02]  /*0710*/  @!P2 LDG.E.U8 R30, desc[UR12][R30.64] ;  /* 0x0000000c1e1ea981 */ /* 0x000ee4000c1e1100 */
[----:B------:R-:W-:-:S04]  /*0720*/  @!P6 FADD R8, R8, R17 ;  /* 0x000000110808e221 */ /* 0x000fc80000000000 */
[----:B------:R-:W0:Y:S02]  /*0730*/  @!P1 LDC.64 R16, c[0x0][0x380] ;  /* 0x0000e000ff109b82 */ /* 0x000e240000000a00 */
[----:B0-----:R-:W-:-:S04]  /*0740*/  @!P1 IADD3 R16, P4, PT, R13, R16, RZ ;  /* 0x000000100d109210 */ /* 0x001fc80007f9e0ff */
[----:B------:R-:W-:Y:S02]  /*0750*/  @!P1 LEA.HI.X.SX32 R17, R13, R17, 0x1, P4 ;  /* 0x000000110d119211 */ /* 0x000fe400020f0eff */
[----:B------:R-:W-:-:S03]  /*0760*/  ISETP.NE.AND P4, PT, R20, RZ, PT ;  /* 0x000000ff1400720c */ /* 0x000fc60003f85270 */
[----:B------:R-:W4:Y:S10]  /*0770*/  @!P1 LDG.E.U8 R16, desc[UR12][R16.64] ;  /* 0x0000000c10109981 */ /* 0x000f34000c1e1100 */
[----:B------:R-:W3:Y:S01]  /*0780*/  @!P4 LDG.E.U8 R18, desc[UR12][R18.64] ;  /* 0x0000000c1212c981 */ /* 0x000ee2000c1e1100 */
[----:B------:R-:W-:Y:S01]  /*0790*/  @!P6 VIADD R0, R0, 0x1 ;  /* 0x000000010000e836 */ /* 0x000fe20000000000 */
[----:B-----5:R-:W-:Y:S01]  /*07a0*/  @!P5 I2FP.F32.U32 R21, R26 ;  /* 0x0000001a0015d245 */ /* 0x020fe20000201000 */
[----:B------:R-:W-:-:S03]  /*07b0*/  UIADD3 UR6, UPT, UPT, UR6, 0x8, URZ ;  /* 0x0000000806067890 */ /* 0x000fc6000fffe0ff */
[----:B------:R-:W-:Y:S01]  /*07c0*/  @!P5 IADD3 R0, PT, PT, R0, 0x1, RZ ;  /* 0x000000010000d810 */ /* 0x000fe20007ffe0ff */
[----:B------:R-:W-:Y:S01]  /*07d0*/  @!P5 FADD R8, R8, R21 ;  /* 0x000000150808d221 */ /* 0x000fe20000000000 */
[----:B------:R-:W-:-:S03]  /*07e0*/  UISETP.NE.AND UP1, UPT, UR6, URZ, UPT ;  /* 0x000000ff0600728c */ /* 0x000fc6000bf25270 */
[----:B------:R-:W-:-:S04]  /*07f0*/  @!P4 VIADD R0, R0, 0x1 ;  /* 0x000000010000c836 */ /* 0x000fc80000000000 */
[----:B------:R-:W-:-:S04]  /*0800*/  @!P3 VIADD R0, R0, 0x1 ;  /* 0x000000010000b836 */ /* 0x000fc80000000000 */
[----:B------:R-:W-:Y:S01]  /*0810*/  @!P2 VIADD R0, R0, 0x1 ;  /* 0x000000010000a836 */ /* 0x000fe20000000000 */
[----:B------:R-:W-:Y:S01]  /*0820*/  LEA R23, R4, R23, 0x3 ;  /* 0x0000001704177211 */ /* 0x000fe200078e18ff */
[----:B------:R-:W-:Y:S02]  /*0830*/  VIADD R6, R6, 0x8 ;  /* 0x0000000806067836 */ /* 0x000fe40000000000 */
[C---:B------:R-:W-:Y:S02]  /*0840*/  IMAD R5, R4.reuse, 0x8, R5 ;  /* 0x0000000804057824 */ /* 0x040fe400078e0205 */
[C---:B------:R-:W-:Y:S02]  /*0850*/  IMAD R25, R4.reuse, 0x8, R25 ;  /* 0x0000000804197824 */ /* 0x040fe400078e0219 */
[C---:B------:R-:W-:Y:S02]  /*0860*/  IMAD R7, R4.reuse, 0x8, R7 ;  /* 0x0000000804077824 */ /* 0x040fe400078e0207 */
[----:B------:R-:W-:-:S02]  /*0870*/  IMAD R15, R4, 0x8, R15 ;  /* 0x00000008040f7824 */ /* 0x000fc400078e020f */
[C---:B------:R-:W-:Y:S02]  /*0880*/  IMAD R9, R4.reuse, 0x8, R9 ;  /* 0x0000000804097824 */ /* 0x040fe400078e0209 */
[C---:B------:R-:W-:Y:S02]  /*0890*/  IMAD R11, R4.reuse, 0x8, R11 ;  /* 0x00000008040b7824 */ /* 0x040fe400078e020b */
[----:B------:R-:W-:Y:S02]  /*08a0*/  IMAD R13, R4, 0x8, R13 ;  /* 0x00000008040d7824 */ /* 0x000fe400078e020d */
[----:B------:R-:W-:Y:S01]  /*08b0*/  @!P1 VIADD R0, R0, 0x1 ;  /* 0x0000000100009836 */ /* 0x000fe20000000000 */
[----:B--2---:R-:W-:Y:S02]  /*08c0*/  @!P3 I2FP.F32.U32 R21, R32 ;  /* 0x000000200015b245 */ /* 0x004fe40000201000 */
[----:B---3--:R-:W-:-:S05]  /*08d0*/  @!P4 I2FP.F32.U32 R27, R18 ;  /* 0x00000012001bc245 */ /* 0x008fca0000201000 */
[----:B------:R-:W-:Y:S01]  /*08e0*/  @!P4 FADD R8, R8, R27 ;  /* 0x0000001b0808c221 */ /* 0x000fe20000000000 */
[----:B------:R-:W-:-:S03]  /*08f0*/  @!P2 I2FP.F32.U32 R27, R30 ;  /* 0x0000001e001ba245 */ /* 0x000fc60000201000 */
[----:B------:R-:W-:Y:S01]  /*0900*/  @!P3 FADD R8, R8, R21 ;  /* 0x000000150808b221 */ /* 0x000fe20000000000 */
[----:B----4-:R-:W-:-:S03]  /*0910*/  @!P1 I2FP.F32.U32 R19, R16 ;  /* 0x0000001000139245 */ /* 0x010fc60000201000 */
[----:B------:R-:W-:-:S04]  /*0920*/  @!P2 FADD R8, R8, R27 ;  /* 0x0000001b0808a221 */ /* 0x000fc80000000000 */
[----:B------:R-:W-:Y:S01]  /*0930*/  @!P1 FADD R8, R8, R19 ;  /* 0x0000001308089221 */ /* 0x000fe20000000000 */
[----:B------:R-:W-:Y:S06]  /*0940*/  BRA.U UP1, `(.L_x_2) ;  /* 0xfffffff901ac7547 */ /* 0x000fec000b83ffff */
[----:B------:R-:W-:-:S05]  /*0950*/  UMOV UR6, UR7 ;  /* 0x0000000700067c82 */ /* 0x000fca0008000000 */
.L_x_1:
[----:B------:R-:W-:-:S09]  /*0960*/  UISETP.NE.AND UP1, UPT, UR10, URZ, UPT ;  /* 0x000000ff0a00728c */ /* 0x000fd2000bf25270 */
[----:B------:R-:W-:Y:S05]  /*0970*/  BRA.U !UP1, `(.L_x_3) ;  /* 0x0000000509ac7547 */ /* 0x000fea000b800000 */
[----:B------:R-:W0:Y:S02]  /*0980*/  LDCU UR9, c[0x0][0x3a4] ;  /* 0x00007480ff0977ac */ /* 0x000e240008000800 */
[----:B0-----:R-:W-:-:S04]  /*0990*/  ULOP3.LUT UR9, UR9, 0x3, URZ, 0xc0, !UPT ;  /* 0x0000000309097892 */ /* 0x001fc8000f8ec0ff */
[----:B------:R-:W-:Y:S01]  /*09a0*/  UISETP.NE.AND UP1, UPT, UR9, URZ, UPT ;  /* 0x000000ff0900728c */ /* 0x000fe2000bf25270 */
[----:B------:R-:W-:Y:S10]  /*09b0*/  BRA.U !UP0, `(.L_x_4) ;  /* 0x0000000108d07547 */ /* 0x000ff4000b800000 */
[----:B------:R-:W0:Y:S01]  /*09c0*/  LDC R5, c[0x0][0x3a4] ;  /* 0x0000e900ff057b82 */ /* 0x000e220000000800 */
[----:B------:R-:W1:Y:S02]  /*09d0*/  LDCU UR11, c[0x0][0x394] ;  /* 0x00007280ff0b77ac */ /* 0x000e640008000800 */
[----:B-1----:R-:W-:Y:S01]  /*09e0*/  ISETP.GE.AND P0, PT, R2, UR11, PT ;  /* 0x0000000b02007c0c */ /* 0x002fe2000bf06270 */
[----:B0-----:R-:W-:-:S04]  /*09f0*/  IMAD R24, R14, R5, UR6 ;  /* 0x000000060e187e24 */ /* 0x001fc8000f8e0205 */
[C---:B------:R-:W-:Y:S01]  /*0a00*/  VIADD R28, R24.reuse, 0x2 ;  /* 0x00000002181c7836 */ /* 0x040fe20000000000 */
[C---:B------:R-:W-:Y:S01]  /*0a10*/  ISETP.GE.OR P3, PT, R24.reuse, UR8, P0 ;  /* 0x0000000818007c0c */ /* 0x040fe20008766670 */
[C---:B------:R-:W-:Y:S01]  /*0a20*/  VIADD R20, R24.reuse, 0x3 ;  /* 0x0000000318147836 */ /* 0x040fe20000000000 */
[----:B------:R-:W-:Y:S02]  /*0a30*/  IADD3 R26, PT, PT, R24, 0x1, RZ ;  /* 0x00000001181a7810 */ /* 0x000fe40007ffe0ff */
[----:B------:R-:W-:Y:S02]  /*0a40*/  ISETP.GE.OR P1, PT, R28, UR8, P0 ;  /* 0x000000081c007c0c */ /* 0x000fe40008726670 */
[----:B------:R-:W-:Y:S02]  /*0a50*/  ISETP.GE.OR P2, PT, R26, UR8, P0 ;  /* 0x000000081a007c0c */ /* 0x000fe40008746670 */
[----:B------:R-:W-:-:S05]  /*0a60*/  ISETP.GE.OR P0, PT, R20, UR8, P0 ;  /* 0x0000000814007c0c */ /* 0x000fca0008706670 */
[----:B------:R-:W0:Y:S01]  /*0a70*/  @!P3 LDC R30, c[0x0][0x3a0] ;  /* 0x0000e800ff1ebb82 */ /* 0x000e220000000800 */
[----:B------:R-:W-:-:S03]  /*0a80*/  @!P3 IMAD.IADD R11, R3, 0x1, R24 ;  /* 0x00000001030bb824 */ /* 0x000fc600078e0218 */
[C---:B------:R-:W-:Y:S02]  /*0a90*/  @!P1 IMAD.IADD R24, R3.reuse, 0x1, R28 ;  /* 0x0000000103189824 */ /* 0x040fe400078e021c */
[C---:B------:R-:W-:Y:S02]  /*0aa0*/  @!P2 IMAD.IADD R21, R3.reuse, 0x1, R26 ;  /* 0x000000010315a824 */ /* 0x040fe400078e021a */
[----:B------:R-:W1:Y:S01]  /*0ab0*/  @!P2 LDC R32, c[0x0][0x3a0] ;  /* 0x0000e800ff20ab82 */ /* 0x000e620000000800 */
[----:B------:R-:W-:-:S07]  /*0ac0*/  @!P0 IADD3 R20, PT, PT, R3, R20, RZ ;  /* 0x0000001403148210 */ /* 0x000fce0007ffe0ff */
[----:B------:R-:W2:Y:S08]  /*0ad0*/  @!P3 LDC.64 R4, c[0x0][0x380] ;  /* 0x0000e000ff04bb82 */ /* 0x000eb00000000a00 */
[----:B------:R-:W3:Y:S01]  /*0ae0*/  @!P1 LDC R13, c[0x0][0x3a0] ;  /* 0x0000e800ff0d9b82 */ /* 0x000ee20000000800 */
[----:B0-----:R-:W-:-:S07]  /*0af0*/  @!P3 IMAD R15, R11, R30, UR4 ;  /* 0x000000040b0fbe24 */ /* 0x001fce000f8e021e */
[----:B------:R-:W0:Y:S01]  /*0b00*/  @!P2 LDC.64 R6, c[0x0][0x380] ;  /* 0x0000e000ff06ab82 */ /* 0x000e220000000a00 */
[----:B-1----:R-:W-:-:S07]  /*0b10*/  @!P2 IMAD R11, R21, R32, UR4 ;  /* 0x00000004150bae24 */ /* 0x002fce000f8e0220 */
[----:B------:R-:W1:Y:S01]  /*0b20*/  @!P0 LDC R9, c[0x0][0x3a0] ;  /* 0x0000e800ff098b82 */ /* 0x000e620000000800 */
[----:B--2---:R-:W-:-:S04]  /*0b30*/  @!P3 IADD3 R4, P4, PT, R15, R4, RZ ;  /* 0x000000040f04b210 */ /* 0x004fc80007f9e0ff */
[----:B------:R-:W-:-:S03]  /*0b40*/  @!P3 LEA.HI.X.SX32 R5, R15, R5, 0x1, P4 ;  /* 0x000000050f05b211 */ /* 0x000fc600020f0eff */
[----:B------:R-:W2:Y:S01]  /*0b50*/  @!P1 LDC.64 R16, c[0x0][0x380] ;  /* 0x0000e000ff109b82 */ /* 0x000ea20000000a00 */
[----:B---3--:R-:W-:Y:S01]  /*0b60*/  @!P1 IMAD R13, R24, R13, UR4 ;  /* 0x00000004180d9e24 */ /* 0x008fe2000f8e020d */
[----:B------:R-:W3:Y:S06]  /*0b70*/  @!P3 LDG.E.U8 R4, desc[UR12][R4.64] ;  /* 0x0000000c0404b981 */ /* 0x000eec000c1e1100 */
[----:B------:R-:W4:Y:S01]  /*0b80*/  @!P0 LDC.64 R18, c[0x0][0x380] ;  /* 0x0000e000ff128b82 */ /* 0x000f220000000a00 */
[----:B0-----:R-:W-:-:S04]  /*0b90*/  @!P2 IADD3 R6, P4, PT, R11, R6, RZ ;  /* 0x000000060b06a210 */ /* 0x001fc80007f9e0ff */
[----:B------:R-:W-:Y:S01]  /*0ba0*/  @!P2 LEA.HI.X.SX32 R7, R11, R7, 0x1, P4 ;  /* 0x000000070b07a211 */ /* 0x000fe200020f0eff */
[----:B-1----:R-:W-:-:S04]  /*0bb0*/  @!P0 IMAD R9, R20, R9, UR4 ;  /* 0x0000000414098e24 */ /* 0x002fc8000f8e0209 */
[----:B------:R-:W5:Y:S01]  /*0bc0*/  @!P2 LDG.E.U8 R6, desc[UR12][R6.64] ;  /* 0x0000000c0606a981 */ /* 0x000f62000c1e1100 */
[----:B--2---:R-:W-:-:S04]  /*0bd0*/  @!P1 IADD3 R16, P5, PT, R13, R16, RZ ;  /* 0x000000100d109210 */ /* 0x004fc80007fbe0ff */
[----:B------:R-:W-:Y:S02]  /*0be0*/  @!P1 LEA.HI.X.SX32 R17, R13, R17, 0x1, P5 ;  /* 0x000000110d119211 */ /* 0x000fe400028f0eff */
[----:B----4-:R-:W-:-:S03]  /*0bf0*/  @!P0 IADD3 R18, P4, PT, R9, R18, RZ ;  /* 0x0000001209128210 */ /* 0x010fc60007f9e0ff */
[----:B------:R-:W2:Y:S01]  /*0c00*/  @!P1 LDG.E.U8 R16, desc[UR12][R16.64] ;  /* 0x0000000c10109981 */ /* 0x000ea2000c1e1100 */
[----:B------:R-:W-:-:S05]  /*0c10*/  @!P0 LEA.HI.X.SX32 R19, R9, R19, 0x1, P4 ;  /* 0x0000001309138211 */ /* 0x000fca00020f0eff */
[----:B------:R-:W4:Y:S01]  /*0c20*/  @!P0 LDG.E.U8 R18, desc[UR12][R18.64] ;  /* 0x0000000c12128981 */ /* 0x000f22000c1e1100 */
[----:B------:R-:W-:-:S04]  /*0c30*/  @!P3 VIADD R0, R0, 0x1 ;  /* 0x000000010000b836 */ /* 0x000fc80000000000 */
[----:B------:R-:W-:-:S04]  /*0c40*/  @!P2 VIADD R0, R0, 0x1 ;  /* 0x000000010000a836 */ /* 0x000fc80000000000 */
[----:B------:R-:W-:Y:S01]  /*0c50*/  @!P1 VIADD R0, R0, 0x1 ;  /* 0x0000000100009836 */ /* 0x000fe20000000000 */
[----:B------:R-:W-:-:S03]  /*0c60*/  UIADD3 UR6, UPT, UPT, UR6, 0x4, URZ ;  /* 0x0000000406067890 */ /* 0x000fc6000fffe0ff */
[----:B------:R-:W-:Y:S01]  /*0c70*/  @!P0 VIADD R0, R0, 0x1 ;  /* 0x0000000100008836 */ /* 0x000fe20000000000 */
[----:B---3--:R-:W-:-:S05]  /*0c80*/  @!P3 I2FP.F32.U32 R9, R4 ;  /* 0x000000040009b245 */ /* 0x008fca0000201000 */
[----:B------:R-:W-:Y:S01]  /*0c90*/  @!P3 FADD R8, R8, R9 ;  /* 0x000000090808b221 */ /* 0x000fe20000000000 */
[----:B-----5:R-:W-:-:S05]  /*0ca0*/  @!P2 I2FP.F32.U32 R11, R6 ;  /* 0x00000006000ba245 */ /* 0x020fca0000201000 */
[----:B------:R-:W-:Y:S01]  /*0cb0*/  @!P2 FADD R8, R8, R11 ;  /* 0x0000000b0808a221 */ /* 0x000fe20000000000 */
[----:B--2---:R-:W-:-:S05]  /*0cc0*/  @!P1 I2FP.F32.U32 R5, R16 ;  /* 0x0000001000059245 */ /* 0x004fca0000201000 */
[----:B------:R-:W-:Y:S01]  /*0cd0*/  @!P1 FADD R8, R8, R5 ;  /* 0x0000000508089221 */ /* 0x000fe20000000000 */
[----:B----4-:R-:W-:-:S05]  /*0ce0*/  @!P0 I2FP.F32.U32 R7, R18 ;  /* 0x0000001200078245 */ /* 0x010fca0000201000 */
[----:B------:R-:W-:-:S07]  /*0cf0*/  @!P0 FADD R8, R8, R7 ;  /* 0x0000000708088221 */ /* 0x000fce0000000000 */
.L_x_4:
[----:B------:R-:W-:Y:S05]  /*0d00*/  BRA.U !UP1, `(.L_x_3) ;  /* 0x0000000109c87547 */ /* 0x000fea000b800000 */
[----:B------:R-:W0:Y:S01]  /*0d10*/  LDC R9, c[0x0][0x3a4] ;  /* 0x0000e900ff097b82 */ /* 0x000e220000000800 */
[----:B------:R-:W-:Y:S01]  /*0d20*/  UISETP.NE.AND UP1, UPT, UR9, 0x1, UPT ;  /* 0x000000010900788c */ /* 0x000fe2000bf25270 */
[----:B0-----:R-:W-:-:S08]  /*0d30*/  LOP3.LUT P2, RZ, R9, 0x1, RZ, 0xc0, !PT ;  /* 0x0000000109ff7812 */ /* 0x001fd0000784c0ff */
[----:B------:R-:W-:Y:S05]  /*0d40*/  BRA.U !UP1, `(.L_x_5) ;  /* 0x0000000109707547 */ /* 0x000fea000b800000 */
[----:B------:R-:W0:Y:S01]  /*0d50*/  LDC R5, c[0x0][0x3a4] ;  /* 0x0000e900ff057b82 */ /* 0x000e220000000800 */
[----:B------:R-:W1:Y:S02]  /*0d60*/  LDCU UR9, c[0x0][0x394] ;  /* 0x00007280ff0977ac */ /* 0x000e640008000800 */
[----:B-1----:R-:W-:Y:S01]  /*0d70*/  ISETP.GE.AND P0, PT, R2, UR9, PT ;  /* 0x0000000902007c0c */ /* 0x002fe2000bf06270 */
[----:B0-----:R-:W-:-:S04]  /*0d80*/  IMAD R18, R14, R5, UR6 ;  /* 0x000000060e127e24 */ /* 0x001fc8000f8e0205 */
[C---:B------:R-:W-:Y:S01]  /*0d90*/  VIADD R16, R18.reuse, 0x1 ;  /* 0x0000000112107836 */ /* 0x040fe20000000000 */
[----:B------:R-:W-:-:S04]  /*0da0*/  ISETP.GE.OR P1, PT, R18, UR8, P0 ;  /* 0x0000000812007c0c */ /* 0x000fc80008726670 */
[----:B------:R-:W-:-:S09]  /*0db0*/  ISETP.GE.OR P0, PT, R16, UR8, P0 ;  /* 0x0000000810007c0c */ /* 0x000fd20008706670 */
[----:B------:R-:W0:Y:S01]  /*0dc0*/  @!P1 LDC R20, c[0x0][0x3a0] ;  /* 0x0000e800ff149b82 */ /* 0x000e220000000800 */
[----:B------:R-:W-:-:S03]  /*0dd0*/  @!P1 IADD3 R11, PT, PT, R3, R18, RZ ;  /* 0x00000012030b9210 */ /* 0x000fc60007ffe0ff */
[----:B------:R-:W-:-:S04]  /*0de0*/  @!P0 IMAD.IADD R13, R3, 0x1, R16 ;  /* 0x00000001030d8824 */ /* 0x000fc800078e0210 */
[----:B------:R-:W1:Y:S08]  /*0df0*/  @!P0 LDC R24, c[0x0][0x3a0] ;  /* 0x0000e800ff188b82 */ /* 0x000e700000000800 */
[----:B------:R-:W2:Y:S08]  /*0e00*/  @!P1 LDC.64 R6, c[0x0][0x380] ;  /* 0x0000e000ff069b82 */ /* 0x000eb00000000a00 */
[----:B------:R-:W3:Y:S01]  /*0e10*/  @!P0 LDC.64 R4, c[0x0][0x380] ;  /* 0x0000e000ff048b82 */ /* 0x000ee20000000a00 */
[----:B0-----:R-:W-:-:S02]  /*0e20*/  @!P1 IMAD R11, R11, R20, UR4 ;  /* 0x000000040b0b9e24 */ /* 0x001fc4000f8e0214 */
[----:B-1----:R-:W-:-:S03]  /*0e30*/  @!P0 IMAD R13, R13, R24, UR4 ;  /* 0x000000040d0d8e24 */ /* 0x002fc6000f8e0218 */
[----:B--2---:R-:W-:-:S04]  /*0e40*/  @!P1 IADD3 R6, P3, PT, R11, R6, RZ ;  /* 0x000000060b069210 */ /* 0x004fc80007f7e0ff */
[----:B------:R-:W-:Y:S02]  /*0e50*/  @!P1 LEA.HI.X.SX32 R7, R11, R7, 0x1, P3 ;  /* 0x000000070b079211 */ /* 0x000fe400018f0eff */
[----:B---3--:R-:W-:-:S03]  /*0e60*/  @!P0 IADD3 R4, P3, PT, R13, R4, RZ ;  /* 0x000000040d048210 */ /* 0x008fc60007f7e0ff */
[----:B------:R-:W2:Y:S01]  /*0e70*/  @!P1 LDG.E.U8 R6, desc[UR12][R6.64] ;  /* 0x0000000c06069981 */ /* 0x000ea2000c1e1100 */
[----:B------:R-:W-:-:S05]  /*0e80*/  @!P0 LEA.HI.X.SX32 R5, R13, R5, 0x1, P3 ;  /* 0x000000050d058211 */ /* 0x000fca00018f0eff */
[----:B------:R-:W3:Y:S01]  /*0e90*/  @!P0 LDG.E.U8 R4, desc[UR12][R4.64] ;  /* 0x0000000c04048981 */ /* 0x000ee2000c1e1100 */
[----:B------:R-:W-:Y:S01]  /*0ea0*/  @!P1 VIADD R0, R0, 0x1 ;  /* 0x0000000100009836 */ /* 0x000fe20000000000 */
[----:B------:R-:W-:-:S03]  /*0eb0*/  UIADD3 UR6, UPT, UPT, UR6, 0x2, URZ ;  /* 0x0000000206067890 */ /* 0x000fc6000fffe0ff */
[----:B------:R-:W-:Y:S01]  /*0ec0*/  @!P0 VIADD R0, R0, 0x1 ;  /* 0x0000000100008836 */ /* 0x000fe20000000000 */
[----:B--2---:R-:W-:-:S05]  /*0ed0*/  @!P1 I2FP.F32.U32 R11, R6 ;  /* 0x00000006000b9245 */ /* 0x004fca0000201000 */
[----:B------:R-:W-:Y:S01]  /*0ee0*/  @!P1 FADD R8, R8, R11 ;  /* 0x0000000b08089221 */ /* 0x000fe20000000000 */
[----:B---3--:R-:W-:-:S05]  /*0ef0*/  @!P0 I2FP.F32.U32 R13, R4 ;  /* 0x00000004000d8245 */ /* 0x008fca0000201000 */
[----:B------:R-:W-:-:S07]  /*0f00*/  @!P0 FADD R8, R8, R13 ;  /* 0x0000000d08088221 */ /* 0x000fce0000000000 */
.L_x_5:
[----:B------:R-:W-:Y:S05]  /*0f10*/  @!P2 BRA `(.L_x_3) ;  /* 0x000000000044a947 */ /* 0x000fea0003800000 */
[----:B------:R-:W0:Y:S01]  /*0f20*/  LDCU UR9, c[0x0][0x394] ;  /* 0x00007280ff0977ac */ /* 0x000e220008000800 */
[----:B------:R-:W-:Y:S01]  /*0f30*/  IMAD R4, R14, R9, UR6 ;  /* 0x000000060e047e24 */ /* 0x000fe2000f8e0209 */
[----:B------:R-:W-:Y:S04]  /*0f40*/  BSSY.RECONVERGENT B0, `(.L_x_3) ;  /* 0x000000e000007945 */ /* 0x000fe80003800200 */
[----:B------:R-:W-:-:S04]  /*0f50*/  ISETP.GE.AND P0, PT, R4, UR8, PT ;  /* 0x0000000804007c0c */ /* 0x000fc8000bf06270 */
[----:B0-----:R-:W-:-:S13]  /*0f60*/  ISETP.GE.OR P0, PT, R2, UR9, P0 ;  /* 0x0000000902007c0c */ /* 0x001fda0008706670 */
[----:B------:R-:W-:Y:S05]  /*0f70*/  @P0 BRA `(.L_x_6) ;  /* 0x0000000000280947 */ /* 0x000fea0003800000 */
[----:B------:R-:W0:Y:S01]  /*0f80*/  LDC R2, c[0x0][0x3a0] ;  /* 0x0000e800ff027b82 */ /* 0x000e220000000800 */
[----:B------:R-:W1:Y:S01]  /*0f90*/  LDCU.64 UR8, c[0x0][0x380] ;  /* 0x00007000ff0877ac */ /* 0x000e620008000a00 */
[----:B------:R-:W-:-:S04]  /*0fa0*/  IMAD.IADD R3, R3, 0x1, R4 ;  /* 0x0000000103037824 */ /* 0x000fc800078e0204 */
[----:B0-----:R-:W-:-:S05]  /*0fb0*/  IMAD R3, R3, R2, UR4 ;  /* 0x0000000403037e24 */ /* 0x001fca000f8e0202 */
[----:B-1----:R-:W-:-:S04]  /*0fc0*/  IADD3 R2, P0, PT, R3, UR8, RZ ;  /* 0x0000000803027c10 */ /* 0x002fc8000ff1e0ff */
[----:B------:R-:W-:-:S05]  /*0fd0*/  LEA.HI.X.SX32 R3, R3, UR9, 0x1, P0 ;  /* 0x0000000903037c11 */ /* 0x000fca00080f0eff */
[----:B------:R-:W2:Y:S01]  /*0fe0*/  LDG.E.U8 R2, desc[UR12][R2.64] ;  /* 0x0000000c02027981 */ /* 0x000ea2000c1e1100 */
[----:B------:R-:W-:Y:S01]  /*0ff0*/  VIADD R0, R0, 0x1 ;  /* 0x0000000100007836 */ /* 0x000fe20000000000 */
[----:B--2---:R-:W-:-:S05]  /*1000*/  I2FP.F32.U32 R5, R2 ;  /* 0x0000000200057245 */ /* 0x004fca0000201000 */
[----:B------:R-:W-:-:S07]  /*1010*/  FADD R8, R8, R5 ;  /* 0x0000000508087221 */ /* 0x000fce0000000000 */
.L_x_6:
[----:B------:R-:W-:Y:S05]  /*1020*/  BSYNC.RECONVERGENT B0 ;  /* 0x0000000000007941 */ /* 0x000fea0003800200 */
.L_x_3:
[----:B------:R-:W-:-:S13]  /*1030*/  ISETP.NE.AND P0, PT, R22, RZ, PT ;  /* 0x000000ff1600720c */ /* 0x000fda0003f05270 */
[----:B------:R-:W-:Y:S05]  /*1040*/  @P0 BRA `(.L_x_7) ;  /* 0xfffffff000600947 */ /* 0x000fea000383ffff */
[----:B------:R-:W-:Y:S01]  /*1050*/  I2FP.F32.S32 R5, R0 ;  /* 0x0000000000057245 */ /* 0x000fe20000201400 */
[----:B------:R-:W0:Y:S01]  /*1060*/  LDC R7, c[0x0][0x3a0] ;  /* 0x0000e800ff077b82 */ /* 0x000e220000000800 */
[----:B------:R-:W-:Y:S02]  /*1070*/  BSSY.RECONVERGENT B0, `(.L_x_8) ;  /* 0x000000d000007945 */ /* 0x000fe40003800200 */
[----:B------:R-:W1:Y:S08]  /*1080*/  MUFU.RCP R0, R5 ;  /* 0x0000000500007308 */ /* 0x000e700000001000 */
[----:B------:R-:W2:Y:S01]  /*1090*/  FCHK P0, R8, R5 ;  /* 0x0000000508007302 */ /* 0x000ea20000000000 */
[----:B-1----:R-:W-:-:S04]  /*10a0*/  FFMA R3, -R5, R0, 1 ;  /* 0x3f80000005037423 */ /* 0x002fc80000000100 */
[----:B------:R-:W-:Y:S01]  /*10b0*/  FFMA R3, R0, R3, R0 ;  /* 0x0000000300037223 */ /* 0x000fe20000000000 */
[----:B0-----:R-:W-:-:S03]  /*10c0*/  IMAD R2, R10, R7, UR4 ;  /* 0x000000040a027e24 */ /* 0x001fc6000f8e0207 */
[----:B------:R-:W-:-:S04]  /*10d0*/  FFMA R0, R8, R3, RZ ;  /* 0x0000000308007223 */ /* 0x000fc800000000ff */
[----:B------:R-:W-:-:S04]  /*10e0*/  FFMA R4, -R5, R0, R8 ;  /* 0x0000000005047223 */ /* 0x000fc80000000108 */
[----:B------:R-:W-:Y:S01]  /*10f0*/  FFMA R0, R3, R4, R0 ;  /* 0x0000000403007223 */ /* 0x000fe20000000000 */
[----:B--2---:R-:W-:Y:S06]  /*1100*/  @!P0 BRA `(.L_x_9) ;  /* 0x00000000000c8947 */ /* 0x004fec0003800000 */
[----:B------:R-:W-:Y:S02]  /*1110*/  MOV R3, R5 ;  /* 0x0000000500037202 */ /* 0x000fe40000000f00 */
[----:B------:R-:W-:-:S07]  /*1120*/  MOV R4, 0x1140 ;  /* 0x0000114000047802 */ /* 0x000fce0000000f00 */
[----:B------:R-:W-:Y:S05]  /*1130*/  CALL.REL.NOINC `($__internal_0_$__cuda_sm3x_div_rn_noftz_f32_slowpath) ;  /* 0x0000000400787944 */ /* 0x000fea0003c00000 */
.L_x_9:
[----:B------:R-:W-:Y:S05]  /*1140*/  BSYNC.RECONVERGENT B0 ;  /* 0x0000000000007941 */ /* 0x000fea0003800200 */
.L_x_8:
[----:B------:R-:W0:Y:S01]  /*1150*/  LDC R6, c[0x0][0x3a0] ;  /* 0x0000e800ff067b82 */ /* 0x000e220000000800 */
[----:B------:R-:W1:Y:S01]  /*1160*/  LDCU.64 UR8, c[0x0][0x388] ;  /* 0x00007100ff0877ac */ /* 0x000e620008000a00 */
[----:B------:R-:W-:Y:S01]  /*1170*/  FADD R0, R0, 0.5 ;  /* 0x3f00000000007421 */ /* 0x000fe20000000000 */
[----:B------:R-:W-:-:S03]  /*1180*/  UIADD3 UR5, UPT, UPT, UR4, 0x1, URZ ;  /* 0x0000000104057890 */ /* 0x000fc6000fffe0ff */
[----:B------:R-:W2:Y:S01]  /*1190*/  F2I.U32.TRUNC.NTZ R3, R0 ;  /* 0x0000000000037305 */ /* 0x000ea2000020f000 */
[----:B-1----:R-:W-:-:S04]  /*11a0*/  IADD3 R4, P0, PT, R2, UR8, RZ ;  /* 0x0000000802047c10 */ /* 0x002fc8000ff1e0ff */
[----:B------:R-:W-:Y:S02]  /*11b0*/  LEA.HI.X.SX32 R5, R2, UR9, 0x1, P0 ;  /* 0x0000000902057c11 */ /* 0x000fe400080f0eff */
[----:B0-----:R-:W-:-:S03]  /*11c0*/  ISETP.NE.AND P0, PT, R6, UR5, PT ;  /* 0x0000000506007c0c */ /* 0x001fc6000bf05270 */
[----:B--2---:R0:W-:Y:S10]  /*11d0*/  STG.E.U8 desc[UR12][R4.64], R3 ;  /* 0x0000000304007986 */ /* 0x0041f4000c10110c */
[----:B0-----:R-:W-:Y:S05]  /*11e0*/  @!P0 EXIT ;  /* 0x000000000000894d */ /* 0x001fea0003800000 */
[----:B------:R-:W-:Y:S01]  /*11f0*/  UMOV UR4, UR5 ;  /* 0x0000000500047c82 */ /* 0x000fe20008000000 */
[----:B------:R-:W-:Y:S05]  /*1200*/  BRA `(.L_x_10) ;  /* 0xffffffec00dc7947 */ /* 0x000fea000383ffff */
.L_x_0:
[C---:B------:R-:W-:Y:S01]  /*1210*/  ISETP.GE.U32.AND P0, PT, R7.reuse, 0x4, PT ;  /* 0x000000040700780c */ /* 0x040fe20003f06070 */
[----:B------:R-:W-:Y:S01]  /*1220*/  IMAD.MOV.U32 R5, RZ, RZ, RZ ;  /* 0x000000ffff057224 */ /* 0x000fe200078e00ff */
[----:B------:R-:W-:-:S11]  /*1230*/  LOP3.LUT R12, R7, 0x3, RZ, 0xc0, !PT ;  /* 0x00000003070c7812 */ /* 0x000fd600078ec0ff */
[----:B------:R-:W-:Y:S05]  /*1240*/  @!P0 BRA `(.L_x_11) ;  /* 0x0000000000708947 */ /* 0x000fea0003800000 */
[----:B------:R-:W-:Y:S01]  /*1250*/  IMAD.MOV.U32 R3, RZ, RZ, 0x7f800000 ;  /* 0x7f800000ff037424 */ /* 0x000fe200078e00ff */
[----:B------:R-:W0:Y:S01]  /*1260*/  FCHK P0, RZ, RZ ;  /* 0x000000ffff007302 */ /* 0x000e220000000000 */
[----:B------:R-:W-:Y:S02]  /*1270*/  LOP3.LUT R5, R7, 0x7ffffffc, RZ, 0xc0, !PT ;  /* 0x7ffffffc07057812 */ /* 0x000fe400078ec0ff */
[----:B------:R-:W-:-:S04]  /*1280*/  FFMA R0, -RZ, R3, 1 ;  /* 0x3f800000ff007423 */ /* 0x000fc80000000103 */
[----:B------:R-:W-:-:S04]  /*1290*/  FFMA R0, R0, R3, +INF ;  /* 0x7f80000000007423 */ /* 0x000fc80000000003 */
[----:B------:R-:W-:-:S04]  /*12a0*/  FFMA R3, RZ, R0, RZ ;  /* 0x00000000ff037223 */ /* 0x000fc800000000ff */
[----:B------:R-:W-:-:S04]  /*12b0*/  FFMA R2, -RZ, R3, RZ ;  /* 0x00000003ff027223 */ /* 0x000fc800000001ff */
[----:B------:R-:W-:Y:S01]  /*12c0*/  FFMA R0, R0, R2, R3 ;  /* 0x0000000200007223 */ /* 0x000fe20000000003 */
[----:B0-----:R-:W-:Y:S06]  /*12d0*/  @!P0 BRA `(.L_x_12) ;  /* 0x0000000000108947 */ /* 0x001fec0003800000 */
[----:B------:R-:W-:Y:S01]  /*12e0*/  IMAD.MOV.U32 R8, RZ, RZ, RZ ;  /* 0x000000ffff087224 */ /* 0x000fe200078e00ff */
[----:B------:R-:W-:Y:S01]  /*12f0*/  MOV R4, 0x1320 ;  /* 0x0000132000047802 */ /* 0x000fe20000000f00 */
[----:B------:R-:W-:-:S07]  /*1300*/  IMAD.MOV.U32 R3, RZ, RZ, RZ ;  /* 0x000000ffff037224 */ /* 0x000fce00078e00ff */
[----:B------:R-:W-:Y:S05]  /*1310*/  CALL.REL.NOINC `($__internal_0_$__cuda_sm3x_div_rn_noftz_f32_slowpath) ;  /* 0x0000000400007944 */ /* 0x000fea0003c00000 */
.L_x_12:
[----:B------:R-:W0:Y:S01]  /*1320*/  LDC R7, c[0x0][0x3a0] ;  /* 0x0000e800ff077b82 */ /* 0x000e220000000800 */
[----:B------:R-:W-:Y:S01]  /*1330*/  FADD R0, R0, 0.5 ;  /* 0x3f00000000007421 */ /* 0x000fe20000000000 */
[----:B------:R-:W1:Y:S03]  /*1340*/  LDCU.64 UR6, c[0x0][0x388] ;  /* 0x00007100ff0677ac */ /* 0x000e660008000a00 */
[----:B------:R2:W3:Y:S01]  /*1350*/  F2I.U32.TRUNC.NTZ R9, R0 ;  /* 0x0000000000097305 */ /* 0x0004e2000020f000 */
[----:B------:R-:W-:-:S05]  /*1360*/  UMOV UR4, URZ ;  /* 0x000000ff00047c82 */ /* 0x000fca0008000000 */
.L_x_13:
[----:B0-2---:R-:W-:Y:S01]  /*1370*/  IMAD R0, R10, R7, UR4 ;  /* 0x000000040a007e24 */ /* 0x005fe2000f8e0207 */
[----:B------:R-:W-:-:S04]  /*1380*/  UIADD3 UR4, UPT, UPT, UR4, 0x4, URZ ;  /* 0x0000000404047890 */ /* 0x000fc8000fffe0ff */
[----:B-1--4-:R-:W-:-:S04]  /*1390*/  IADD3 R2, P0, PT, R0, UR6, RZ ;  /* 0x0000000600027c10 */ /* 0x012fc8000ff1e0ff */
[----:B------:R-:W-:Y:S02]  /*13a0*/  LEA.HI.X.SX32 R3, R0, UR7, 0x1, P0 ;  /* 0x0000000700037c11 */ /* 0x000fe400080f0eff */
[----:B------:R-:W-:-:S03]  /*13b0*/  ISETP.NE.AND P0, PT, R5, UR4, PT ;  /* 0x0000000405007c0c */ /* 0x000fc6000bf05270 */
[----:B---3--:R4:W-:Y:S04]  /*13c0*/  STG.E.U8 desc[UR12][R2.64], R9 ;  /* 0x0000000902007986 */ /* 0x0089e8000c10110c */
[----:B------:R4:W-:Y:S04]  /*13d0*/  STG.E.U8 desc[UR12][R2.64+0x1], R9 ;  /* 0x0000010902007986 */ /* 0x0009e8000c10110c */
[----:B------:R4:W-:Y:S04]  /*13e0*/  STG.E.U8 desc[UR12][R2.64+0x2], R9 ;  /* 0x0000020902007986 */ /* 0x0009e8000c10110c */
[----:B------:R4:W-:Y:S01]  /*13f0*/  STG.E.U8 desc[UR12][R2.64+0x3], R9 ;  /* 0x0000030902007986 */ /* 0x0009e2000c10110c */
[----:B------:R-:W-:Y:S05]  /*1400*/  @P0 BRA `(.L_x_13) ;  /* 0xfffffffc00d80947 */ /* 0x000fea000383ffff */
.L_x_11:
[----:B------:R-:W-:-:S13]  /*1410*/  ISETP.NE.AND P0, PT, R12, RZ, PT ;  /* 0x000000ff0c00720c */ /* 0x000fda0003f05270 */
[----:B------:R-:W-:Y:S05]  /*1420*/  @!P0 EXIT ;  /* 0x000000000000894d */ /* 0x000fea0003800000 */
[----:B------:R-:W-:-:S13]  /*1430*/  ISETP.NE.AND P0, PT, R12, 0x1, PT ;  /* 0x000000010c00780c */ /* 0x000fda0003f05270 */
[----:B------:R-:W-:Y:S05]  /*1440*/  @!P0 BRA `(.L_x_14) ;  /* 0x0000000000548947 */ /* 0x000fea0003800000 */
[----:B------:R-:W-:Y:S01]  /*1450*/  IMAD.MOV.U32 R0, RZ, RZ, 0x7f800000 ;  /* 0x7f800000ff007424 */ /* 0x000fe200078e00ff */
[----:B------:R-:W0:Y:S01]  /*1460*/  FCHK P0, RZ, RZ ;  /* 0x000000ffff007302 */ /* 0x000e220000000000 */
[----:B----4-:R-:W-:Y:S02]  /*1470*/  IMAD R2, R10, R7, R5 ;  /* 0x000000070a027224 */ /* 0x010fe400078e0205 */
[----:B------:R-:W-:-:S04]  /*1480*/  FFMA R3, -RZ, R0, 1 ;  /* 0x3f800000ff037423 */ /* 0x000fc80000000100 */
[----:B------:R-:W-:-:S04]  /*1490*/  FFMA R0, R3, R0, +INF ;  /* 0x7f80000003007423 */ /* 0x000fc80000000000 */
[----:B------:R-:W-:-:S04]  /*14a0*/  FFMA R3, RZ, R0, RZ ;  /* 0x00000000ff037223 */ /* 0x000fc800000000ff */
[----:B------:R-:W-:-:S04]  /*14b0*/  FFMA R4, -RZ, R3, RZ ;  /* 0x00000003ff047223 */ /* 0x000fc800000001ff */
[----:B------:R-:W-:Y:S01]  /*14c0*/  FFMA R0, R0, R4, R3 ;  /* 0x0000000400007223 */ /* 0x000fe20000000003 */
[----:B0-----:R-:W-:Y:S06]  /*14d0*/  @!P0 BRA `(.L_x_15) ;  /* 0x0000000000108947 */ /* 0x001fec0003800000 */
[----:B------:R-:W-:Y:S02]  /*14e0*/  HFMA2 R8, -RZ, RZ, 0, 0 ;  /* 0x00000000ff087431 */ /* 0x000fe400000001ff */
[----:B------:R-:W-:Y:S01]  /*14f0*/  IMAD.MOV.U32 R3, RZ, RZ, RZ ;  /* 0x000000ffff037224 */ /* 0x000fe200078e00ff */
[----:B------:R-:W-:-:S07]  /*1500*/  MOV R4, 0x1520 ;  /* 0x0000152000047802 */ /* 0x000fce0000000f00 */
[----:B------:R-:W-:Y:S05]  /*1510*/  CALL.REL.NOINC `($__internal_0_$__cuda_sm3x_div_rn_noftz_f32_slowpath) ;  /* 0x0000000000807944 */ /* 0x000fea0003c00000 */
.L_x_15:
[----:B------:R-:W0:Y:S01]  /*1520*/  LDCU.64 UR4, c[0x0][0x388] ;  /* 0x00007100ff0477ac */ /* 0x000e220008000a00 */
[----:B------:R-:W-:Y:S01]  /*1530*/  FADD R0, R0, 0.5 ;  /* 0x3f00000000007421 */ /* 0x000fe20000000000 */
[----:B------:R-:W-:-:S03]  /*1540*/  VIADD R5, R5, 0x2 ;  /* 0x0000000205057836 */ /* 0x000fc60000000000 */
[----:B------:R-:W1:Y:S01]  /*1550*/  F2I.U32.TRUNC.NTZ R3, R0 ;  /* 0x0000000000037305 */ /* 0x000e62000020f000 */
[----:B0-----:R-:W-:-:S04]  /*1560*/  IADD3 R6, P0, PT, R2, UR4, RZ ;  /* 0x0000000402067c10 */ /* 0x001fc8000ff1e0ff */
[----:B------:R-:W-:-:S05]  /*1570*/  LEA.HI.X.SX32 R7, R2, UR5, 0x1, P0 ;  /* 0x0000000502077c11 */ /* 0x000fca00080f0eff */
[----:B-1----:R0:W-:Y:S04]  /*1580*/  STG.E.U8 desc[UR12][R6.64], R3 ;  /* 0x0000000306007986 */ /* 0x0021e8000c10110c */
[----:B------:R0:W-:Y:S02]  /*1590*/  STG.E.U8 desc[UR12][R6.64+0x1], R3 ;  /* 0x0000010306007986 */ /* 0x0001e4000c10110c */
.L_x_14:
[----:B----4-:R-:W1:Y:S02]  /*15a0*/  LDC R2, c[0x0][0x3a0] ;  /* 0x0000e800ff027b82 */ /* 0x010e640000000800 */
[----:B-1----:R-:W-:-:S04]  /*15b0*/  LOP3.LUT R0, R2, 0x1, RZ, 0xc0, !PT ;  /* 0x0000000102007812 */ /* 0x002fc800078ec0ff */
[----:B------:R-:W-:-:S13]  /*15c0*/  ISETP.NE.U32.AND P0, PT, R0, 0x1, PT ;  /* 0x000000010000780c */ /* 0x000fda0003f05070 */
[----:B------:R-:W-:Y:S05]  /*15d0*/  @P0 EXIT ;  /* 0x000000000000094d */ /* 0x000fea0003800000 */
[----:B------:R-:W-:Y:S01]  /*15e0*/  IMAD.MOV.U32 R0, RZ, RZ, 0x7f800000 ;  /* 0x7f800000ff007424 */ /* 0x000fe200078e00ff */
[----:B------:R-:W1:Y:S01]  /*15f0*/  FCHK P0, RZ, RZ ;  /* 0x000000ffff007302 */ /* 0x000e620000000000 */
[----:B------:R-:W-:Y:S02]  /*1600*/  IMAD R5, R10, R2, R5 ;  /* 0x000000020a057224 */ /* 0x000fe400078e0205 */
[----:B0-----:R-:W-:-:S04]  /*1610*/  FFMA R3, -RZ, R0, 1 ;  /* 0x3f800000ff037423 */ /* 0x001fc80000000100 */
[----:B------:R-:W-:-:S04]  /*1620*/  FFMA R0, R3, R0, +INF ;  /* 0x7f80000003007423 */ /* 0x000fc80000000000 */
[----:B------:R-:W-:-:S04]  /*1630*/  FFMA R3, RZ, R0, RZ ;  /* 0x00000000ff037223 */ /* 0x000fc800000000ff */
[----:B------:R-:W-:-:S04]  /*1640*/  FFMA R4, -RZ, R3, RZ ;  /* 0x00000003ff047223 */ /* 0x000fc800000001ff */
[----:B------:R-:W-:Y:S01]  /*1650*/  FFMA R0, R0, R4, R3 ;  /* 0x0000000400007223 */ /* 0x000fe20000000003 */
[----:B-1----:R-:W-:Y:S06]  /*1660*/  @!P0 BRA `(.L_x_16) ;  /* 0x0000000000108947 */ /* 0x002fec0003800000 */
[----:B------:R-:W-:Y:S01]  /*1670*/  IMAD.MOV.U32 R8, RZ, RZ, RZ ;  /* 0x000000ffff087224 */ /* 0x000fe200078e00ff */
[----:B------:R-:W-:Y:S01]  /*1680*/  MOV R4, 0x16b0 ;  /* 0x000016b000047802 */ /* 0x000fe20000000f00 */
[----:B------:R-:W-:-:S07]  /*1690*/  IMAD.MOV.U32 R3, RZ, RZ, RZ ;  /* 0x000000ffff037224 */ /* 0x000fce00078e00ff */
[----:B------:R-:W-:Y:S05]  /*16a0*/  CALL.REL.NOINC `($__internal_0_$__cuda_sm3x_div_rn_noftz_f32_slowpath) ;  /* 0x00000000001c7944 */ /* 0x000fea0003c00000 */
.L_x_16:
[----:B------:R-:W0:Y:S01]  /*16b0*/  LDCU.64 UR4, c[0x0][0x388] ;  /* 0x00007100ff0477ac */ /* 0x000e220008000a00 */
[----:B------:R-:W-:-:S04]  /*16c0*/  FADD R0, R0, 0.5 ;  /* 0x3f00000000007421 */ /* 0x000fc80000000000 */
[----:B------:R-:W1:Y:S01]  /*16d0*/  F2I.U32.TRUNC.NTZ R7, R0 ;  /* 0x0000000000077305 */ /* 0x000e62000020f000 */
[----:B0-----:R-:W-:-:S04]  /*16e0*/  IADD3 R2, P0, PT, R5, UR4, RZ ;  /* 0x0000000405027c10 */ /* 0x001fc8000ff1e0ff */
[----:B------:R-:W-:-:S05]  /*16f0*/  LEA.HI.X.SX32 R3, R5, UR5, 0x1, P0 ;  /* 0x0000000505037c11 */ /* 0x000fca00080f0eff */
[----:B-1----:R-:W-:Y:S01]  /*1700*/  STG.E.U8 desc[UR12][R2.64], R7 ;  /* 0x0000000702007986 */ /* 0x002fe2000c10110c */
[----:B------:R-:W-:Y:S05]  /*1710*/  EXIT ;  /* 0x000000000000794d */ /* 0x000fea0003800000 */
        .weak           $__internal_0_$__cuda_sm3x_div_rn_noftz_f32_slowpath
        .type           $__internal_0_$__cuda_sm3x_div_rn_noftz_f32_slowpath,@function
        .size           $__internal_0_$__cuda_sm3x_div_rn_noftz_f32_slowpath,(.L_x_75 - $__internal_0_$__cuda_sm3x_div_rn_noftz_f32_slowpath)
$__internal_0_$__cuda_sm3x_div_rn_noftz_f32_slowpath:
[----:B------:R-:W-:Y:S01]  /*1720*/  SHF.R.U32.HI R7, RZ, 0x17, R3 ;  /* 0x00000017ff077819 */ /* 0x000fe20000011603 */
[----:B------:R-:W-:Y:S01]  /*1730*/  BSSY.RECONVERGENT B1, `(.L_x_17) ;  /* 0x0000062000017945 */ /* 0x000fe20003800200 */
[----:B------:R-:W-:Y:S02]  /*1740*/  SHF.R.U32.HI R0, RZ, 0x17, R8 ;  /* 0x00000017ff007819 */ /* 0x000fe40000011608 */
[----:B------:R-:W-:Y:S02]  /*1750*/  LOP3.LUT R7, R7, 0xff, RZ, 0xc0, !PT ;  /* 0x000000ff07077812 */ /* 0x000fe400078ec0ff */
[----:B------:R-:W-:Y:S02]  /*1760*/  LOP3.LUT R15, R0, 0xff, RZ, 0xc0, !PT ;  /* 0x000000ff000f7812 */ /* 0x000fe400078ec0ff */
[----:B------:R-:W-:-:S03]  /*1770*/  IADD3 R9, PT, PT, R7, -0x1, RZ ;  /* 0xffffffff07097810 */ /* 0x000fc60007ffe0ff */
[----:B------:R-:W-:Y:S01]  /*1780*/  VIADD R0, R15, 0xffffffff ;  /* 0xffffffff0f007836 */ /* 0x000fe20000000000 */
[----:B------:R-:W-:-:S04]  /*1790*/  ISETP.GT.U32.AND P0, PT, R9, 0xfd, PT ;  /* 0x000000fd0900780c */ /* 0x000fc80003f04070 */
[----:B------:R-:W-:-:S13]  /*17a0*/  ISETP.GT.U32.OR P0, PT, R0, 0xfd, P0 ;  /* 0x000000fd0000780c */ /* 0x000fda0000704470 */
[----:B------:R-:W-:Y:S01]  /*17b0*/  @!P0 IMAD.MOV.U32 R6, RZ, RZ, RZ ;  /* 0x000000ffff068224 */ /* 0x000fe200078e00ff */
[----:B------:R-:W-:Y:S06]  /*17c0*/  @!P0 BRA `(.L_x_18) ;  /* 0x00000000005c8947 */ /* 0x000fec0003800000 */
[----:B------:R-:W-:Y:S02]  /*17d0*/  FSETP.GTU.FTZ.AND P0, PT, |R8|, +INF , PT ;  /* 0x7f8000000800780b */ /* 0x000fe40003f1c200 */
[----:B------:R-:W-:-:S04]  /*17e0*/  FSETP.GTU.FTZ.AND P1, PT, |R3|, +INF , PT ;  /* 0x7f8000000300780b */ /* 0x000fc80003f3c200 */
[----:B------:R-:W-:-:S13]  /*17f0*/  PLOP3.LUT P0, PT, P0, P1, PT, 0xf8, 0x8f ;  /* 0x00000000008f781c */ /* 0x000fda0000703f70 */
[----:B------:R-:W-:Y:S05]  /*1800*/  @P0 BRA `(.L_x_19) ;  /* 0x00000004004c0947 */ /* 0x000fea0003800000 */
[----:B------:R-:W-:-:S13]  /*1810*/  LOP3.LUT P0, RZ, R3, 0x7fffffff, R8, 0xc8, !PT ;  /* 0x7fffffff03ff7812 */ /* 0x000fda000780c808 */
[----:B------:R-:W-:Y:S05]  /*1820*/  @!P0 BRA `(.L_x_20) ;  /* 0x00000004003c8947 */ /* 0x000fea0003800000 */
[C---:B------:R-:W-:Y:S02]  /*1830*/  FSETP.NEU.FTZ.AND P0, PT, |R8|.reuse, +INF , PT ;  /* 0x7f8000000800780b */ /* 0x040fe40003f1d200 */
[----:B------:R-:W-:Y:S02]  /*1840*/  FSETP.NEU.FTZ.AND P2, PT, |R3|, +INF , PT ;  /* 0x7f8000000300780b */ /* 0x000fe40003f5d200 */
[----:B------:R-:W-:-:S11]  /*1850*/  FSETP.NEU.FTZ.AND P1, PT, |R8|, +INF , PT ;  /* 0x7f8000000800780b */ /* 0x000fd60003f3d200 */
[----:B------:R-:W-:Y:S05]  /*1860*/  @!P2 BRA !P0, `(.L_x_20) ;  /* 0x00000004002ca947 */ /* 0x000fea0004000000 */
[----:B------:R-:W-:-:S04]  /*1870*/  LOP3.LUT P0, RZ, R8, 0x7fffffff, RZ, 0xc0, !PT ;  /* 0x7fffffff08ff7812 */ /* 0x000fc8000780c0ff */
[----:B------:R-:W-:-:S13]  /*1880*/  PLOP3.LUT P0, PT, P2, P0, PT, 0x2f, 0xf2 ;  /* 0x0000000000f2781c */ /* 0x000fda0001700577 */
[----:B------:R-:W-:Y:S05]  /*1890*/  @P0 BRA `(.L_x_21) ;  /* 0x0000000400180947 */ /* 0x000fea0003800000 */
[----:B------:R-:W-:-:S04]  /*18a0*/  LOP3.LUT P0, RZ, R3, 0x7fffffff, RZ, 0xc0, !PT ;  /* 0x7fffffff03ff7812 */ /* 0x000fc8000780c0ff */
[----:B------:R-:W-:-:S13]  /*18b0*/  PLOP3.LUT P0, PT, P1, P0, PT, 0x2f, 0xf2 ;  /* 0x0000000000f2781c */ /* 0x000fda0000f00577 */
[----:B------:R-:W-:Y:S05]  /*18c0*/  @P0 BRA `(.L_x_22) ;  /* 0x0000000400000947 */ /* 0x000fea0003800000 */
[----:B------:R-:W-:Y:S02]  /*18d0*/  ISETP.GE.AND P0, PT, R0, RZ, PT ;  /* 0x000000ff0000720c */ /* 0x000fe40003f06270 */
[----:B------:R-:W-:-:S11]  /*18e0*/  ISETP.GE.AND P1, PT, R9, RZ, PT ;  /* 0x000000ff0900720c */ /* 0x000fd60003f26270 */
[----:B------:R-:W-:Y:S02]  /*18f0*/  @P0 IMAD.MOV.U32 R6, RZ, RZ, RZ ;  /* 0x000000ffff060224 */ /* 0x000fe400078e00ff */
[----:B------:R-:W-:Y:S01]  /*1900*/  @!P0 FFMA R8, R8, 1.84467440737095516160e+19, RZ ;  /* 0x5f80000008088823 */ /* 0x000fe200000000ff */
[----:B------:R-:W-:Y:S02]  /*1910*/  @!P0 IMAD.MOV.U32 R6, RZ, RZ, -0x40 ;  /* 0xffffffc0ff068424 */ /* 0x000fe400078e00ff */
[----:B------:R-:W-:Y:S02]  /*1920*/  @!P1 FFMA R3, R3, 1.84467440737095516160e+19, RZ ;  /* 0x5f80000003039823 */ /* 0x000fe400000000ff */
[----:B------:R-:W-:-:S07]  /*1930*/  @!P1 VIADD R6, R6, 0x40 ;  /* 0x0000004006069836 */ /* 0x000fce0000000000 */
.L_x_18:
[----:B------:R-:W-:Y:S01]  /*1940*/  LEA R0, R7, 0xc0800000, 0x17 ;  /* 0xc080000007007811 */ /* 0x000fe200078eb8ff */
[----:B------:R-:W-:Y:S03]  /*1950*/  BSSY.RECONVERGENT B2, `(.L_x_23) ;  /* 0x0000036000027945 */ /* 0x000fe60003800200 */
[----:B------:R-:W-:Y:S01]  /*1960*/  IADD3 R9, PT, PT, -R0, R3, RZ ;  /* 0x0000000300097210 */ /* 0x000fe20007ffe1ff */
[----:B------:R-:W-:-:S03]  /*1970*/  VIADD R3, R15, 0xffffff81 ;  /* 0xffffff810f037836 */ /* 0x000fc60000000000 */
[----:B------:R-:W0:Y:S01]  /*1980*/  MUFU.RCP R11, R9 ;  /* 0x00000009000b7308 */ /* 0x000e220000001000 */
[----:B------:R-:W-:Y:S01]  /*1990*/  FADD.FTZ R13, -R9, -RZ ;  /* 0x800000ff090d7221 */ /* 0x000fe20000010100 */
[C---:B------:R-:W-:Y:S01]  /*19a0*/  IMAD R0, R3.reuse, -0x800000, R8 ;  /* 0xff80000003007824 */ /* 0x040fe200078e0208 */
[----:B------:R-:W-:-:S05]  /*19b0*/  IADD3 R7, PT, PT, R3, 0x7f, -R7 ;  /* 0x0000007f03077810 */ /* 0x000fca0007ffe807 */
[----:B------:R-:W-:Y:S02]  /*19c0*/  IMAD.IADD R7, R7, 0x1, R6 ;  /* 0x0000000107077824 */ /* 0x000fe400078e0206 */
[----:B0-----:R-:W-:-:S04]  /*19d0*/  FFMA R16, R11, R13, 1 ;  /* 0x3f8000000b107423 */ /* 0x001fc8000000000d */
[----:B------:R-:W-:-:S04]  /*19e0*/  FFMA R15, R11, R16, R11 ;  /* 0x000000100b0f7223 */ /* 0x000fc8000000000b */
[----:B------:R-:W-:-:S04]  /*19f0*/  FFMA R8, R0, R15, RZ ;  /* 0x0000000f00087223 */ /* 0x000fc800000000ff */
[----:B------:R-:W-:-:S04]  /*1a00*/  FFMA R11, R13, R8, R0 ;  /* 0x000000080d0b7223 */ /* 0x000fc80000000000 */
[----:B------:R-:W-:-:S04]  /*1a10*/  FFMA R8, R15, R11, R8 ;  /* 0x0000000b0f087223 */ /* 0x000fc80000000008 */
[----:B------:R-:W-:-:S04]  /*1a20*/  FFMA R13, R13, R8, R0 ;  /* 0x000000080d0d7223 */ /* 0x000fc80000000000 */
[----:B------:R-:W-:-:S05]  /*1a30*/  FFMA R0, R15, R13, R8 ;  /* 0x0000000d0f007223 */ /* 0x000fca0000000008 */
[----:B------:R-:W-:-:S04]  /*1a40*/  SHF.R.U32.HI R3, RZ, 0x17, R0 ;  /* 0x00000017ff037819 */ /* 0x000fc80000011600 */
[----:B------:R-:W-:-:S05]  /*1a50*/  LOP3.LUT R3, R3, 0xff, RZ, 0xc0, !PT ;  /* 0x000000ff03037812 */ /* 0x000fca00078ec0ff */
[----:B------:R-:W-:-:S04]  /*1a60*/  IMAD.IADD R9, R3, 0x1, R7 ;  /* 0x0000000103097824 */ /* 0x000fc800078e0207 */
[----:B------:R-:W-:-:S05]  /*1a70*/  VIADD R3, R9, 0xffffffff ;  /* 0xffffffff09037836 */ /* 0x000fca0000000000 */
[----:B------:R-:W-:-:S13]  /*1a80*/  ISETP.GE.U32.AND P0, PT, R3, 0xfe, PT ;  /* 0x000000fe0300780c */ /* 0x000fda0003f06070 */
[----:B------:R-:W-:Y:S05]  /*1a90*/  @!P0 BRA `(.L_x_24) ;  /* 0x0000000000808947 */ /* 0x000fea0003800000 */
[----:B------:R-:W-:-:S13]  /*1aa0*/  ISETP.GT.AND P0, PT, R9, 0xfe, PT ;  /* 0x000000fe0900780c */ /* 0x000fda0003f04270 */
[----:B------:R-:W-:Y:S05]  /*1ab0*/  @P0 BRA `(.L_x_25) ;  /* 0x00000000006c0947 */ /* 0x000fea0003800000 */
[----:B------:R-:W-:-:S13]  /*1ac0*/  ISETP.GE.AND P0, PT, R9, 0x1, PT ;  /* 0x000000010900780c */ /* 0x000fda0003f06270 */
[----:B------:R-:W-:Y:S05]  /*1ad0*/  @P0 BRA `(.L_x_26) ;  /* 0x0000000000740947 */ /* 0x000fea0003800000 */
[----:B------:R-:W-:Y:S02]  /*1ae0*/  ISETP.GE.AND P0, PT, R9, -0x18, PT ;  /* 0xffffffe80900780c */ /* 0x000fe40003f06270 */
[----:B------:R-:W-:-:S11]  /*1af0*/  LOP3.LUT R0, R0, 0x80000000, RZ, 0xc0, !PT ;  /* 0x8000000000007812 */ /* 0x000fd600078ec0ff */
[----:B------:R-:W-:Y:S05]  /*1b00*/  @!P0 BRA `(.L_x_26) ;  /* 0x0000000000688947 */ /* 0x000fea0003800000 */
[CCC-:B------:R-:W-:Y:S01]  /*1b10*/  FFMA.RZ R3, R15.reuse, R13.reuse, R8.reuse ;  /* 0x0000000d0f037223 */ /* 0x1c0fe2000000c008 */
[-CC-:B------:R-:W-:Y:S01]  /*1b20*/  FFMA.RM R6, R15, R13.reuse, R8.reuse ;  /* 0x0000000d0f067223 */ /* 0x180fe20000004008 */
[C---:B------:R-:W-:Y:S02]  /*1b30*/  ISETP.NE.AND P2, PT, R9.reuse, RZ, PT ;  /* 0x000000ff0900720c */ /* 0x040fe40003f45270 */
[----:B------:R-:W-:Y:S02]  /*1b40*/  ISETP.NE.AND P1, PT, R9, RZ, PT ;  /* 0x000000ff0900720c */ /* 0x000fe40003f25270 */
[----:B------:R-:W-:Y:S01]  /*1b50*/  LOP3.LUT R7, R3, 0x7fffff, RZ, 0xc0, !PT ;  /* 0x007fffff03077812 */ /* 0x000fe200078ec0ff */
[----:B------:R-:W-:Y:S01]  /*1b60*/  FFMA.RP R3, R15, R13, R8 ;  /* 0x0000000d0f037223 */ /* 0x000fe20000008008 */
[C---:B------:R-:W-:Y:S01]  /*1b70*/  VIADD R8, R9.reuse, 0x20 ;  /* 0x0000002009087836 */ /* 0x040fe20000000000 */
[----:B------:R-:W-:Y:S02]  /*1b80*/  IADD3 R9, PT, PT, -R9, RZ, RZ ;  /* 0x000000ff09097210 */ /* 0x000fe40007ffe1ff */
[----:B------:R-:W-:-:S02]  /*1b90*/  LOP3.LUT R7, R7, 0x800000, RZ, 0xfc, !PT ;  /* 0x0080000007077812 */ /* 0x000fc400078efcff */
[----:B------:R-:W-:Y:S02]  /*1ba0*/  FSETP.NEU.FTZ.AND P0, PT, R3, R6, PT ;  /* 0x000000060300720b */ /* 0x000fe40003f1d000 */
[----:B------:R-:W-:Y:S02]  /*1bb0*/  SHF.L.U32 R8, R7, R8, RZ ;  /* 0x0000000807087219 */ /* 0x000fe400000006ff */
[----:B------:R-:W-:Y:S02]  /*1bc0*/  SEL R6, R9, RZ, P2 ;  /* 0x000000ff09067207 */ /* 0x000fe40001000000 */
[----:B------:R-:W-:Y:S02]  /*1bd0*/  ISETP.NE.AND P1, PT, R8, RZ, P1 ;  /* 0x000000ff0800720c */ /* 0x000fe40000f25270 */
[----:B------:R-:W-:Y:S02]  /*1be0*/  SHF.R.U32.HI R6, RZ, R6, R7 ;  /* 0x00000006ff067219 */ /* 0x000fe40000011607 */
[----:B------:R-:W-:-:S02]  /*1bf0*/  PLOP3.LUT P0, PT, P0, P1, PT, 0xf8, 0x8f ;  /* 0x00000000008f781c */ /* 0x000fc40000703f70 */
[----:B------:R-:W-:Y:S02]  /*1c00*/  SHF.R.U32.HI R8, RZ, 0x1, R6 ;  /* 0x00000001ff087819 */ /* 0x000fe40000011606 */
[----:B------:R-:W-:-:S04]  /*1c10*/  SEL R3, RZ, 0x1, !P0 ;  /* 0x00000001ff037807 */ /* 0x000fc80004000000 */
[----:B------:R-:W-:-:S04]  /*1c20*/  LOP3.LUT R3, R3, 0x1, R8, 0xf8, !PT ;  /* 0x0000000103037812 */ /* 0x000fc800078ef808 */
[----:B------:R-:W-:-:S05]  /*1c30*/  LOP3.LUT R3, R3, R6, RZ, 0xc0, !PT ;  /* 0x0000000603037212 */ /* 0x000fca00078ec0ff */
[----:B------:R-:W-:-:S05]  /*1c40*/  IMAD.IADD R3, R8, 0x1, R3 ;  /* 0x0000000108037824 */ /* 0x000fca00078e0203 */
[----:B------:R-:W-:Y:S01]  /*1c50*/  LOP3.LUT R0, R3, R0, RZ, 0xfc, !PT ;  /* 0x0000000003007212 */ /* 0x000fe200078efcff */
[----:B------:R-:W-:Y:S06]  /*1c60*/  BRA `(.L_x_26) ;  /* 0x0000000000107947 */ /* 0x000fec0003800000 */
.L_x_25:
[----:B------:R-:W-:-:S04]  /*1c70*/  LOP3.LUT R0, R0, 0x80000000, RZ, 0xc0, !PT ;  /* 0x8000000000007812 */ /* 0x000fc800078ec0ff */
[----:B------:R-:W-:Y:S01]  /*1c80*/  LOP3.LUT R0, R0, 0x7f800000, RZ, 0xfc, !PT ;  /* 0x7f80000000007812 */ /* 0x000fe200078efcff */
[----:B------:R-:W-:Y:S06]  /*1c90*/  BRA `(.L_x_26) ;  /* 0x0000000000047947 */ /* 0x000fec0003800000 */
.L_x_24:
[----:B------:R-:W-:-:S07]  /*1ca0*/  IMAD R0, R7, 0x800000, R0 ;  /* 0x0080000007007824 */ /* 0x000fce00078e0200 */
.L_x_26:
[----:B------:R-:W-:Y:S05]  /*1cb0*/  BSYNC.RECONVERGENT B2 ;  /* 0x0000000000027941 */ /* 0x000fea0003800200 */
.L_x_23:
[----:B------:R-:W-:Y:S05]  /*1cc0*/  BRA `(.L_x_27) ;  /* 0x0000000000207947 */ /* 0x000fea0003800000 */
.L_x_22:
[----:B------:R-:W-:-:S04]  /*1cd0*/  LOP3.LUT R0, R3, 0x80000000, R8, 0x48, !PT ;  /* 0x8000000003007812 */ /* 0x000fc800078e4808 */
[----:B------:R-:W-:Y:S01]  /*1ce0*/  LOP3.LUT R0, R0, 0x7f800000, RZ, 0xfc, !PT ;  /* 0x7f80000000007812 */ /* 0x000fe200078efcff */
[----:B------:R-:W-:Y:S06]  /*1cf0*/  BRA `(.L_x_27) ;  /* 0x0000000000147947 */ /* 0x000fec0003800000 */
.L_x_21:
[----:B------:R-:W-:Y:S01]  /*1d00*/  LOP3.LUT R0, R3, 0x80000000, R8, 0x48, !PT ;  /* 0x8000000003007812 */ /* 0x000fe200078e4808 */
[----:B------:R-:W-:Y:S06]  /*1d10*/  BRA `(.L_x_27) ;  /* 0x00000000000c7947 */ /* 0x000fec0003800000 */
.L_x_20:
[----:B------:R-:W0:Y:S01]  /*1d20*/  MUFU.RSQ R0, -QNAN ;  /* 0xffc0000000007908 */ /* 0x000e220000001400 */
[----:B------:R-:W-:Y:S05]  /*1d30*/  BRA `(.L_x_27) ;  /* 0x0000000000047947 */ /* 0x000fea0003800000 */
.L_x_19:
[----:B------:R-:W-:-:S07]  /*1d40*/  FADD.FTZ R0, R8, R3 ;  /* 0x0000000308007221 */ /* 0x000fce0000010000 */
.L_x_27:
[----:B------:R-:W-:Y:S05]  /*1d50*/  BSYNC.RECONVERGENT B1 ;  /* 0x0000000000017941 */ /* 0x000fea0003800200 */
.L_x_17:
[----:B------:R-:W-:Y:S02]  /*1d60*/  IMAD.MOV.U32 R6, RZ, RZ, R4 ;  /* 0x000000ffff067224 */ /* 0x000fe400078e0004 */
[----:B------:R-:W-:-:S04]  /*1d70*/  IMAD.MOV.U32 R7, RZ, RZ, 0x0 ;  /* 0x00000000ff077424 */ /* 0x000fc800078e00ff */
[----:B0-----:R-:W-:Y:S05]  /*1d80*/  RET.REL.NODEC R6 `(_Z17downsample_kernelPhS_iiiiii) ;  /* 0xffffffe0069c7950 */ /* 0x001fea0003c3ffff */
.L_x_28:
[----:B------:R-:W-:-:S00]  /*1d90*/  BRA `(.L_x_28) ;  /* 0xfffffffc00fc7947 */ /* 0x000fc0000383ffff */
[----:B------:R-:W-:-:S00]  /*1da0*/  NOP ;  /* 0x0000000000007918 */ /* 0x000fc00000000000 */
        /* <DEDUP_REMOVED lines=13> */
.L_x_75:


//--------------------- .text._Z16add_noise_kernelPhiiify --------------------------
	.section	.text._Z16add_noise_kernelPhiiify,"ax",@progbits
	.align	128
        .global         _Z16add_noise_kernelPhiiify
        .type           _Z16add_noise_kernelPhiiify,@function
        .size           _Z16add_noise_kernelPhiiify,(.L_x_76 - _Z16add_noise_kernelPhiiify)
        .other          _Z16add_noise_kernelPhiiify,@"STO_CUDA_ENTRY STV_DEFAULT"
_Z16add_noise_kernelPhiiify:
.text._Z16add_noise_kernelPhiiify:
[----:B------:R-:W0:Y:S01]  /*0000*/  LDC R1, c[0x0][0x37c] ;  /* 0x0000df00ff017b82 */ /* 0x000e220000000800 */
[----:B------:R-:W1:Y:S07]  /*0010*/  S2R R2, SR_TID.Y ;  /* 0x0000000000027919 */ /* 0x000e6e0000002200 */
[----:B------:R-:W2:Y:S01]  /*0020*/  LDC R0, c[0x0][0x360] ;  /* 0x0000d800ff007b82 */ /* 0x000ea20000000800 */
[----:B------:R-:W3:Y:S01]  /*0030*/  LDCU.64 UR6, c[0x0][0x388] ;  /* 0x00007100ff0677ac */ /* 0x000ee20008000a00 */
[----:B0-----:R-:W-:Y:S01]  /*0040*/  VIADD R1, R1, 0xffffffd0 ;  /* 0xffffffd001017836 */ /* 0x001fe20000000000 */
[----:B------:R-:W2:Y:S05]  /*0050*/  S2R R3, SR_TID.X ;  /* 0x0000000000037919 */ /* 0x000eaa0000002100 */
[----:B------:R-:W1:Y:S08]  /*0060*/  S2UR UR5, SR_CTAID.Y ;  /* 0x00000000000579c3 */ /* 0x000e700000002600 */
[----:B------:R-:W1:Y:S08]  /*0070*/  LDC R9, c[0x0][0x364] ;  /* 0x0000d900ff097b82 */ /* 0x000e700000000800 */
[----:B------:R-:W2:Y:S01]  /*0080*/  S2UR UR4, SR_CTAID.X ;  /* 0x00000000000479c3 */ /* 0x000ea20000002500 */
[----:B-1----:R-:W-:-:S05]  /*0090*/  IMAD R9, R9, UR5, R2 ;  /* 0x0000000509097c24 */ /* 0x002fca000f8e0202 */
[----:B---3--:R-:W-:Y:S01]  /*00a0*/  ISETP.GE.AND P0, PT, R9, UR7, PT ;  /* 0x0000000709007c0c */ /* 0x008fe2000bf06270 */
[----:B--2---:R-:W-:-:S05]  /*00b0*/  IMAD R0, R0, UR4, R3 ;  /* 0x0000000400007c24 */ /* 0x004fca000f8e0203 */
[----:B------:R-:W-:-:S13]  /*00c0*/  ISETP.GE.OR P0, PT, R0, UR6, P0 ;  /* 0x0000000600007c0c */ /* 0x000fda0008706670 */
[----:B------:R-:W-:Y:S05]  /*00d0*/  @P0 EXIT ;  /* 0x000000000000094d */ /* 0x000fea0003800000 */
[----:B------:R-:W0:Y:S01]  /*00e0*/  LDC.64 R2, c[0x0][0x398] ;  /* 0x0000e600ff027b82 */ /* 0x000e220000000a00 */
[----:B------:R-:W1:Y:S01]  /*00f0*/  LDCU UR4, c[0x0][0x390] ;  /* 0x00007200ff0477ac */ /* 0x000e620008000800 */
[----:B------:R-:W-:Y:S01]  /*0100*/  IMAD R0, R9, UR6, R0 ;  /* 0x0000000609007c24 */ /* 0x000fe2000f8e0200 */
[----:B------:R-:W-:Y:S01]  /*0110*/  BSSY.RECONVERGENT B0, `(.L_x_29) ;  /* 0x0000264000007945 */ /* 0x000fe20003800200 */
[----:B------:R-:W2:Y:S02]  /*0120*/  LDCU.64 UR6, c[0x0][0x358] ;  /* 0x00006b00ff0677ac */ /* 0x000ea40008000a00 */
[----:B-1----:R-:W-:Y:S01]  /*0130*/  IMAD R0, R0, UR4, RZ ;  /* 0x0000000400007c24 */ /* 0x002fe2000f8e02ff */
[----:B0-----:R-:W-:Y:S02]  /*0140*/  LOP3.LUT R2, R2, 0xaad26b49, RZ, 0x3c, !PT ;  /* 0xaad26b4902027812 */ /* 0x001fe400078e3cff */
[----:B------:R-:W-:Y:S02]  /*0150*/  LOP3.LUT R4, R3, 0xf7dcefdd, RZ, 0x3c, !PT ;  /* 0xf7dcefdd03047812 */ /* 0x000fe400078e3cff */
[----:B------:R-:W-:Y:S01]  /*0160*/  ISETP.NE.AND P0, PT, R0, RZ, PT ;  /* 0x000000ff0000720c */ /* 0x000fe20003f05270 */
[----:B------:R-:W-:-:S02]  /*0170*/  IMAD R3, R2, 0x4182bed5, RZ ;  /* 0x4182bed502037824 */ /* 0x000fc400078e02ff */
[----:B------:R-:W-:Y:S02]  /*0180*/  IMAD R4, R4, -0x658354e5, RZ ;  /* 0x9a7cab1b04047824 */ /* 0x000fe400078e02ff */
[C---:B------:R-:W-:Y:S02]  /*0190*/  VIADD R7, R3.reuse, 0x75bcd15 ;  /* 0x075bcd1503077836 */ /* 0x040fe40000000000 */
[C---:B------:R-:W-:Y:S01]  /*01a0*/  VIADD R5, R4.reuse, 0x1f123bb5 ;  /* 0x1f123bb504057836 */ /* 0x040fe20000000000 */
[C---:B------:R-:W-:Y:S02]  /*01b0*/  IADD3 R6, PT, PT, R3.reuse, 0x64f0c9, R4 ;  /* 0x0064f0c903067810 */ /* 0x040fe40007ffe004 */
[----:B------:R-:W-:Y:S02]  /*01c0*/  LOP3.LUT R2, R4, 0x5491333, RZ, 0x3c, !PT ;  /* 0x0549133304027812 */ /* 0x000fe400078e3cff */
[C---:B------:R-:W-:Y:S01]  /*01d0*/  LOP3.LUT R4, R3.reuse, 0x159a55e5, RZ, 0x3c, !PT ;  /* 0x159a55e503047812 */ /* 0x040fe200078e3cff */
[----:B------:R-:W-:Y:S01]  /*01e0*/  VIADD R3, R3, 0x583f19 ;  /* 0x00583f1903037836 */ /* 0x000fe20000000000 */
[----:B------:R0:W-:Y:S04]  /*01f0*/  STL.64 [R1], R6 ;  /* 0x0000000601007387 */ /* 0x0001e80000100a00 */
[----:B------:R0:W-:Y:S04]  /*0200*/  STL.64 [R1+0x8], R4 ;  /* 0x0000080401007387 */ /* 0x0001e80000100a00 */
[----:B------:R0:W-:Y:S01]  /*0210*/  STL.64 [R1+0x10], R2 ;  /* 0x0000100201007387 */ /* 0x0001e20000100a00 */
[----:B--2---:R-:W-:Y:S05]  /*0220*/  @!P0 BRA `(.L_x_30) ;  /* 0x0000002400488947 */ /* 0x004fea0003800000 */
[--C-:B------:R-:W-:Y:S01]  /*0230*/  SHF.R.S32.HI R14, RZ, 0x1f, R0.reuse ;  /* 0x0000001fff0e7819 */ /* 0x100fe20000011400 */
[----:B------:R-:W-:Y:S02]  /*0240*/  IMAD.MOV.U32 R13, RZ, RZ, R0 ;  /* 0x000000ffff0d7224 */ /* 0x000fe400078e0000 */
[----:B------:R-:W-:-:S07]  /*0250*/  IMAD.MOV.U32 R12, RZ, RZ, RZ ;  /* 0x000000ffff0c7224 */ /* 0x000fce00078e00ff */
.L_x_39:
[----:B------:R-:W-:Y:S01]  /*0260*/  LOP3.LUT R8, R13, 0x3, RZ, 0xc0, !PT ;  /* 0x000000030d087812 */ /* 0x000fe200078ec0ff */
[----:B------:R-:W-:Y:S03]  /*0270*/  BSSY.RECONVERGENT B1, `(.L_x_31) ;  /* 0x0000247000017945 */ /* 0x000fe60003800200 */
[----:B------:R-:W-:-:S04]  /*0280*/  ISETP.NE.U32.AND P0, PT, R8, RZ, PT ;  /* 0x000000ff0800720c */ /* 0x000fc80003f05070 */
[----:B------:R-:W-:-:S13]  /*0290*/  ISETP.NE.AND.EX P0, PT, RZ, RZ, PT, P0 ;  /* 0x000000ffff00720c */ /* 0x000fda0003f05300 */
[----:B-1----:R-:W-:Y:S05]  /*02a0*/  @!P0 BRA `(.L_x_32) ;  /* 0x00000024000c8947 */ /* 0x002fea0003800000 */
[----:B------:R-:W1:Y:S01]  /*02b0*/  LDC.64 R10, c[0x4][RZ] ;  /* 0x01000000ff0a7b82 */ /* 0x000e620000000a00 */
[----:B------:R-:W-:Y:S01]  /*02c0*/  IMAD.MOV.U32 R16, RZ, RZ, RZ ;  /* 0x000000ffff107224 */ /* 0x000fe200078e00ff */
[----:B0-----:R-:W-:Y:S02]  /*02d0*/  CS2R R2, SRZ ;  /* 0x0000000000027805 */ /* 0x001fe4000001ff00 */
[----:B------:R-:W-:Y:S01]  /*02e0*/  CS2R R4, SRZ ;  /* 0x0000000000047805 */ /* 0x000fe2000001ff00 */
[----:B------:R-:W-:Y:S02]  /*02f0*/  IMAD.MOV.U32 R7, RZ, RZ, RZ ;  /* 0x000000ffff077224 */ /* 0x000fe400078e00ff */
[----:B-1----:R-:W-:-:S07]  /*0300*/  IMAD.WIDE.U32 R10, R12, 0xc80, R10 ;  /* 0x00000c800c0a7825 */ /* 0x002fce00078e000a */
.L_x_34:
[----:B------:R-:W-:-:S06]  /*0310*/  IMAD R15, R16, 0x4, R1 ;  /* 0x00000004100f7824 */ /* 0x000fcc00078e0201 */
[----:B------:R-:W5:Y:S01]  /*0320*/  LDL R15, [R15+0x4] ;  /* 0x000004000f0f7983 */ /* 0x000f620000100800 */
[----:B------:R-:W-:-:S05]  /*0330*/  UMOV UR4, URZ ;  /* 0x000000ff00047c82 */ /* 0x000fca0008000000 */
.L_x_33:
[----:B-----5:R-:W-:Y:S01]  /*0340*/  SHF.R.U32.HI R21, RZ, UR4, R15 ;  /* 0x00000004ff157c19 */ /* 0x020fe2000801160f */
[----:B------:R-:W-:-:S03]  /*0350*/  IMAD.SHL.U32 R8, R16, 0x20, RZ ;  /* 0x0000002010087824 */ /* 0x000fc600078e00ff */
[----:B------:R-:W-:Y:S01]  /*0360*/  LOP3.LUT R9, R21, 0x1, RZ, 0xc0, !PT ;  /* 0x0000000115097812 */ /* 0x000fe200078ec0ff */
[----:B------:R-:W-:-:S03]  /*0370*/  VIADD R8, R8, UR4 ;  /* 0x0000000408087c36 */ /* 0x000fc60008000000 */
[----:B------:R-:W-:Y:S01]  /*0380*/  ISETP.NE.U32.AND P0, PT, R9, 0x1, PT ;  /* 0x000000010900780c */ /* 0x000fe20003f05070 */
[----:B------:R-:W-:-:S03]  /*0390*/  IMAD R9, R8, 0x5, RZ ;  /* 0x0000000508097824 */ /* 0x000fc600078e02ff */
[----:B------:R-:W-:Y:S01]  /*03a0*/  R2P PR, R21, 0x7e ;  /* 0x0000007e15007804 */ /* 0x000fe20000000000 */
[----:B------:R-:W-:-:S08]  /*03b0*/  IMAD.WIDE.U32 R8, R9, 0x4, R10 ;  /* 0x0000000409087825 */ /* 0x000fd000078e000a */
[----:B------:R-:W2:Y:S04]  /*03c0*/  @!P0 LDG.E R20, desc[UR6][R8.64+0x10] ;  /* 0x0000100608148981 */ /* 0x000ea8000c1e1900 */
[----:B------:R-:W3:Y:S04]  /*03d0*/  @P1 LDG.E R22, desc[UR6][R8.64+0x24] ;  /* 0x0000240608161981 */ /* 0x000ee8000c1e1900 */
[----:B------:R-:W4:Y:S04]  /*03e0*/  @P2 LDG.E R24, desc[UR6][R8.64+0x38] ;  /* 0x0000380608182981 */ /* 0x000f28000c1e1900 */
[----:B------:R-:W4:Y:S04]  /*03f0*/  @P3 LDG.E R26, desc[UR6][R8.64+0x4c] ;  /* 0x00004c06081a3981 */ /* 0x000f28000c1e1900 */
[----:B------:R-:W4:Y:S04]  /*0400*/  @P4 LDG.E R28, desc[UR6][R8.64+0x60] ;  /* 0x00006006081c4981 */ /* 0x000f28000c1e1900 */
[----:B------:R-:W4:Y:S04]  /*0410*/  @!P0 LDG.E R18, desc[UR6][R8.64] ;  /* 0x0000000608128981 */ /* 0x000f28000c1e1900 */
[----:B------:R-:W4:Y:S04]  /*0420*/  @!P0 LDG.E R17, desc[UR6][R8.64+0x4] ;  /* 0x0000040608118981 */ /* 0x000f28000c1e1900 */
[----:B------:R-:W4:Y:S04]  /*0430*/  @P5 LDG.E R19, desc[UR6][R8.64+0x74] ;  /* 0x0000740608135981 */ /* 0x000f28000c1e1900 */
[----:B------:R-:W4:Y:S04]  /*0440*/  @P1 LDG.E R23, desc[UR6][R8.64+0x20] ;  /* 0x0000200608171981 */ /* 0x000f28000c1e1900 */
[----:B------:R-:W4:Y:S01]  /*0450*/  @P3 LDG.E R25, desc[UR6][R8.64+0x48] ;  /* 0x0000480608193981 */ /* 0x000f22000c1e1900 */
[----:B--2---:R-:W-:-:S03]  /*0460*/  @!P0 LOP3.LUT R3, R3, R20, RZ, 0x3c, !PT ;  /* 0x0000001403038212 */ /* 0x004fc600078e3cff */
[----:B------:R-:W2:Y:S01]  /*0470*/  @P1 LDG.E R20, desc[UR6][R8.64+0x14] ;  /* 0x0000140608141981 */ /* 0x000ea2000c1e1900 */
[----:B---3--:R-:W-:-:S03]  /*0480*/  @P1 LOP3.LUT R3, R3, R22, RZ, 0x3c, !PT ;  /* 0x0000001603031212 */ /* 0x008fc600078e3cff */
[----:B------:R-:W3:Y:S01]  /*0490*/  @P1 LDG.E R22, desc[UR6][R8.64+0x1c] ;  /* 0x00001c0608161981 */ /* 0x000ee2000c1e1900 */
[----:B----4-:R-:W-:-:S03]  /*04a0*/  @P2 LOP3.LUT R3, R3, R24, RZ, 0x3c, !PT ;  /* 0x0000001803032212 */ /* 0x010fc600078e3cff */
[----:B------:R-:W4:Y:S01]  /*04b0*/  @P2 LDG.E R24, desc[UR6][R8.64+0x28] ;  /* 0x0000280608182981 */ /* 0x000f22000c1e1900 */
[----:B------:R-:W-:-:S03]  /*04c0*/  @P3 LOP3.LUT R3, R3, R26, RZ, 0x3c, !PT ;  /* 0x0000001a03033212 */ /* 0x000fc600078e3cff */
[----:B------:R-:W3:Y:S01]  /*04d0*/  @P6 LDG.E R26, desc[UR6][R8.64+0x88] ;  /* 0x00008806081a6981 */ /* 0x000ee2000c1e1900 */
[----:B------:R-:W-:Y:S02]  /*04e0*/  @P4 LOP3.LUT R3, R3, R28, RZ, 0x3c, !PT ;  /* 0x0000001c03034212 */ /* 0x000fe400078e3cff */
[----:B------:R-:W-:Y:S02]  /*04f0*/  @!P0 LOP3.LUT R7, R7, R18, RZ, 0x3c, !PT ;  /* 0x0000001207078212 */ /* 0x000fe400078e3cff */
[----:B------:R-:W3:Y:S01]  /*0500*/  @!P0 LDG.E R18, desc[UR6][R8.64+0x8] ;  /* 0x0000080608128981 */ /* 0x000ee2000c1e1900 */
[----:B------:R-:W-:-:S03]  /*0510*/  @!P0 LOP3.LUT R4, R4, R17, RZ, 0x3c, !PT ;  /* 0x0000001104048212 */ /* 0x000fc600078e3cff */
[----:B------:R-:W3:Y:S01]  /*0520*/  @!P0 LDG.E R17, desc[UR6][R8.64+0xc] ;  /* 0x00000c0608118981 */ /* 0x000ee2000c1e1900 */
[----:B------:R-:W-:-:S03]  /*0530*/  @P5 LOP3.LUT R3, R3, R19, RZ, 0x3c, !PT ;  /* 0x0000001303035212 */ /* 0x000fc600078e3cff */
[----:B------:R-:W3:Y:S01]  /*0540*/  @P1 LDG.E R19, desc[UR6][R8.64+0x18] ;  /* 0x0000180608131981 */ /* 0x000ee2000c1e1900 */
[----:B--2---:R-:W-:-:S03]  /*0550*/  @P1 LOP3.LUT R7, R7, R20, RZ, 0x3c, !PT ;  /* 0x0000001407071212 */ /* 0x004fc600078e3cff */
[----:B------:R-:W2:Y:S01]  /*0560*/  @P3 LDG.E R20, desc[UR6][R8.64+0x3c] ;  /* 0x00003c0608143981 */ /* 0x000ea2000c1e1900 */
[----:B----4-:R-:W-:-:S03]  /*0570*/  @P2 LOP3.LUT R7, R7, R24, RZ, 0x3c, !PT ;  /* 0x0000001807072212 */ /* 0x010fc600078e3cff */
[----:B------:R-:W4:Y:S01]  /*0580*/  @P4 LDG.E R24, desc[UR6][R8.64+0x50] ;  /* 0x0000500608184981 */ /* 0x000f22000c1e1900 */
[----:B---3--:R-:W-:-:S03]  /*0590*/  @!P0 LOP3.LUT R5, R5, R18, RZ, 0x3c, !PT ;  /* 0x0000001205058212 */ /* 0x008fc600078e3cff */
[----:B------:R-:W3:Y:S01]  /*05a0*/  @P2 LDG.E R18, desc[UR6][R8.64+0x30] ;  /* 0x0000300608122981 */ /* 0x000ee2000c1e1900 */
[----:B------:R-:W-:-:S03]  /*05b0*/  @!P0 LOP3.LUT R2, R2, R17, RZ, 0x3c, !PT ;  /* 0x0000001102028212 */ /* 0x000fc600078e3cff */
[----:B------:R-:W3:Y:S01]  /*05c0*/  @P2 LDG.E R17, desc[UR6][R8.64+0x2c] ;  /* 0x00002c0608112981 */ /* 0x000ee2000c1e1900 */
[----:B------:R-:W-:-:S03]  /*05d0*/  @P1 LOP3.LUT R4, R4, R19, RZ, 0x3c, !PT ;  /* 0x0000001304041212 */ /* 0x000fc600078e3cff */
[----:B------:R-:W3:Y:S01]  /*05e0*/  @P2 LDG.E R19, desc[UR6][R8.64+0x34] ;  /* 0x0000340608132981 */ /* 0x000ee2000c1e1900 */
[----:B------:R-:W-:Y:S02]  /*05f0*/  @P1 LOP3.LUT R5, R5, R22, RZ, 0x3c, !PT ;  /* 0x0000001605051212 */ /* 0x000fe400078e3cff */
[----:B------:R-:W-:Y:S01]  /*0600*/  @P1 LOP3.LUT R2, R2, R23, RZ, 0x3c, !PT ;  /* 0x0000001702021212 */ /* 0x000fe200078e3cff */
[----:B------:R-:W3:Y:S04]  /*0610*/  @P3 LDG.E R22, desc[UR6][R8.64+0x44] ;  /* 0x0000440608163981 */ /* 0x000ee8000c1e1900 */
[----:B------:R-:W3:Y:S01]  /*0620*/  @P3 LDG.E R23, desc[UR6][R8.64+0x40] ;  /* 0x0000400608173981 */ /* 0x000ee2000c1e1900 */
[----:B--2---:R-:W-:-:S03]  /*0630*/  @P3 LOP3.LUT R7, R7, R20, RZ, 0x3c, !PT ;  /* 0x0000001407073212 */ /* 0x004fc600078e3cff */
[----:B------:R-:W2:Y:S01]  /*0640*/  @P5 LDG.E R20, desc[UR6][R8.64+0x64] ;  /* 0x0000640608145981 */ /* 0x000ea2000c1e1900 */
[----:B----4-:R-:W-:-:S03]  /*0650*/  @P4 LOP3.LUT R7, R7, R24, RZ, 0x3c, !PT ;  /* 0x0000001807074212 */ /* 0x010fc600078e3cff */
[----:B------:R-:W4:Y:S01]  /*0660*/  @P6 LDG.E R24, desc[UR6][R8.64+0x78] ;  /* 0x0000780608186981 */ /* 0x000f22000c1e1900 */
[----:B---3--:R-:W-:-:S03]  /*0670*/  @P2 LOP3.LUT R5, R5, R18, RZ, 0x3c, !PT ;  /* 0x0000001205052212 */ /* 0x008fc600078e3cff */
[----:B------:R-:W3:Y:S01]  /*0680*/  @P4 LDG.E R18, desc[UR6][R8.64+0x58] ;  /* 0x0000580608124981 */ /* 0x000ee2000c1e1900 */
[----:B------:R-:W-:-:S03]  /*0690*/  @P2 LOP3.LUT R4, R4, R17, RZ, 0x3c, !PT ;  /* 0x0000001104042212 */ /* 0x000fc600078e3cff */
[----:B------:R-:W3:Y:S01]  /*06a0*/  @P4 LDG.E R17, desc[UR6][R8.64+0x54] ;  /* 0x0000540608114981 */ /* 0x000ee2000c1e1900 */
[----:B------:R-:W-:-:S03]  /*06b0*/  @P2 LOP3.LUT R2, R2, R19, RZ, 0x3c, !PT ;  /* 0x0000001302022212 */ /* 0x000fc600078e3cff */
[----:B------:R-:W3:Y:S01]  /*06c0*/  @P4 LDG.E R19, desc[UR6][R8.64+0x5c] ;  /* 0x00005c0608134981 */ /* 0x000ee2000c1e1900 */
[----:B------:R-:W-:Y:S02]  /*06d0*/  @P3 LOP3.LUT R5, R5, R22, RZ, 0x3c, !PT ;  /* 0x0000001605053212 */ /* 0x000fe400078e3cff */
[----:B------:R-:W-:Y:S01]  /*06e0*/  @P3 LOP3.LUT R2, R2, R25, RZ, 0x3c, !PT ;  /* 0x0000001902023212 */ /* 0x000fe200078e3cff */
[----:B------:R-:W3:Y:S01]  /*06f0*/  @P5 LDG.E R22, desc[UR6][R8.64+0x6c] ;  /* 0x00006c0608165981 */ /* 0x000ee2000c1e1900 */
[----:B------:R-:W-:-:S03]  /*0700*/  @P3 LOP3.LUT R4, R4, R23, RZ, 0x3c, !PT ;  /* 0x0000001704043212 */ /* 0x000fc600078e3cff */
[----:B------:R-:W3:Y:S04]  /*0710*/  @P5 LDG.E R23, desc[UR6][R8.64+0x68] ;  /* 0x0000680608175981 */ /* 0x000ee8000c1e1900 */
[----:B------:R-:W3:Y:S01]  /*0720*/  @P5 LDG.E R25, desc[UR6][R8.64+0x70] ;  /* 0x0000700608195981 */ /* 0x000ee2000c1e1900 */
[----:B------:R-:W-:Y:S02]  /*0730*/  LOP3.LUT P0, RZ, R21, 0x80, RZ, 0xc0, !PT ;  /* 0x0000008015ff7812 */ /* 0x000fe4000780c0ff */
[----:B--2---:R-:W-:-:S11]  /*0740*/  @P5 LOP3.LUT R7, R7, R20, RZ, 0x3c, !PT ;  /* 0x0000001407075212 */ /* 0x004fd600078e3cff */
        /* <DEDUP_REMOVED lines=15> */
[----:B------:R-:W-:Y:S02]  /*0840*/  @P6 LOP3.LUT R3, R3, R26, RZ, 0x3c, !PT ;  /* 0x0000001a03036212 */ /* 0x000fe400078e3cff */
[----:B--2---:R-:W-:Y:S02]  /*0850*/  @P0 LOP3.LUT R7, R7, R20, RZ, 0x3c, !PT ;  /* 0x0000001407070212 */ /* 0x004fe400078e3cff */
[----:B----4-:R-:W-:Y:S02]  /*0860*/  @P0 LOP3.LUT R3, R3, R24, RZ, 0x3c, !PT ;  /* 0x0000001803030212 */ /* 0x010fe400078e3cff */
[----:B---3--:R-:W-:Y:S02]  /*0870*/  @P6 LOP3.LUT R5, R5, R18, RZ, 0x3c, !PT ;  /* 0x0000001205056212 */ /* 0x008fe400078e3cff */
[----:B------:R-:W-:Y:S02]  /*0880*/  @P6 LOP3.LUT R4, R4, R17, RZ, 0x3c, !PT ;  /* 0x0000001104046212 */ /* 0x000fe400078e3cff */
[----:B------:R-:W-:-:S02]  /*0890*/  @P6 LOP3.LUT R2, R2, R19, RZ, 0x3c, !PT ;  /* 0x0000001302026212 */ /* 0x000fc400078e3cff */
[----:B------:R-:W-:Y:S02]  /*08a0*/  @P0 LOP3.LUT R5, R5, R22, RZ, 0x3c, !PT ;  /* 0x0000001605050212 */ /* 0x000fe400078e3cff */
[----:B------:R-:W-:Y:S02]  /*08b0*/  @P0 LOP3.LUT R4, R4, R23, RZ, 0x3c, !PT ;  /* 0x0000001704040212 */ /* 0x000fe400078e3cff */
[----:B------:R-:W-:Y:S02]  /*08c0*/  @P0 LOP3.LUT R2, R2, R25, RZ, 0x3c, !PT ;  /* 0x0000001902020212 */ /* 0x000fe400078e3cff */
[----:B------:R-:W-:-:S13]  /*08d0*/  R2P PR, R21.B1, 0x7f ;  /* 0x0000007f15007804 */ /* 0x000fda0000001000 */
[----:B------:R-:W2:Y:S04]  /*08e0*/  @P0 LDG.E R18, desc[UR6][R8.64+0xa0] ;  /* 0x0000a00608120981 */ /* 0x000ea8000c1e1900 */
[----:B------:R-:W3:Y:S04]  /*08f0*/  @P0 LDG.E R17, desc[UR6][R8.64+0xa4] ;  /* 0x0000a40608110981 */ /* 0x000ee8000c1e1900 */
[----:B------:R-:W4:Y:S04]  /*0900*/  @P0 LDG.E R20, desc[UR6][R8.64+0xa8] ;  /* 0x0000a80608140981 */ /* 0x000f28000c1e1900 */
[----:B------:R-:W4:Y:S04]  /*0910*/  @P0 LDG.E R19, desc[UR6][R8.64+0xac] ;  /* 0x0000ac0608130981 */ /* 0x000f28000c1e1900 */
[----:B------:R-:W4:Y:S04]  /*0920*/  @P0 LDG.E R22, desc[UR6][R8.64+0xb0] ;  /* 0x0000b00608160981 */ /* 0x000f28000c1e1900 */
[----:B------:R-:W4:Y:S04]  /*0930*/  @P1 LDG.E R24, desc[UR6][R8.64+0xb4] ;  /* 0x0000b40608181981 */ /* 0x000f28000c1e1900 */
[----:B------:R-:W4:Y:S04]  /*0940*/  @P1 LDG.E R26, desc[UR6][R8.64+0xbc] ;  /* 0x0000bc06081a1981 */ /* 0x000f28000c1e1900 */
[----:B------:R-:W4:Y:S04]  /*0950*/  @P1 LDG.E R23, desc[UR6][R8.64+0xb8] ;  /* 0x0000b80608171981 */ /* 0x000f28000c1e1900 */
[----:B------:R-:W4:Y:S04]  /*0960*/  @P1 LDG.E R28, desc[UR6][R8.64+0xc4] ;  /* 0x0000c406081c1981 */ /* 0x000f28000c1e1900 */
[----:B------:R-:W4:Y:S01]  /*0970*/  @P1 LDG.E R25, desc[UR6][R8.64+0xc0] ;  /* 0x0000c00608191981 */ /* 0x000f22000c1e1900 */
[----:B--2---:R-:W-:-:S03]  /*0980*/  @P0 LOP3.LUT R7, R7, R18, RZ, 0x3c, !PT ;  /* 0x0000001207070212 */ /* 0x004fc600078e3cff */
[----:B------:R-:W2:Y:S01]  /*0990*/  @P2 LDG.E R18, desc[UR6][R8.64+0xc8] ;  /* 0x0000c80608122981 */ /* 0x000ea2000c1e1900 */
[----:B---3--:R-:W-:-:S03]  /*09a0*/  @P0 LOP3.LUT R4, R4, R17, RZ, 0x3c, !PT ;  /* 0x0000001104040212 */ /* 0x008fc600078e3cff */
[----:B------:R-:W3:Y:S01]  /*09b0*/  @P2 LDG.E R17, desc[UR6][R8.64+0xcc] ;  /* 0x0000cc0608112981 */ /* 0x000ee2000c1e1900 */
[----:B----4-:R-:W-:-:S03]  /*09c0*/  @P0 LOP3.LUT R5, R5, R20, RZ, 0x3c, !PT ;  /* 0x0000001405050212 */ /* 0x010fc600078e3cff */
[----:B------:R-:W4:Y:S01]  /*09d0*/  @P3 LDG.E R20, desc[UR6][R8.64+0xec] ;  /* 0x0000ec0608143981 */ /* 0x000f22000c1e1900 */
[----:B------:R-:W-:-:S03]  /*09e0*/  @P0 LOP3.LUT R2, R2, R19, RZ, 0x3c, !PT ;  /* 0x0000001302020212 */ /* 0x000fc600078e3cff */
[----:B------:R-:W4:Y:S01]  /*09f0*/  @P2 LDG.E R19, desc[UR6][R8.64+0xd4] ;  /* 0x0000d40608132981 */ /* 0x000f22000c1e1900 */
[----:B------:R-:W-:Y:S02]  /*0a00*/  @P0 LOP3.LUT R3, R3, R22, RZ, 0x3c, !PT ;  /* 0x0000001603030212 */ /* 0x000fe400078e3cff */
[----:B------:R-:W-:Y:S01]  /*0a10*/  LOP3.LUT P0, RZ, R21, 0x8000, RZ, 0xc0, !PT ;  /* 0x0000800015ff7812 */ /* 0x000fe2000780c0ff */
[----:B------:R-:W4:Y:S01]  /*0a20*/  @P2 LDG.E R22, desc[UR6][R8.64+0xd0] ;  /* 0x0000d00608162981 */ /* 0x000f22000c1e1900 */
[----:B------:R-:W-:-:S03]  /*0a30*/  @P1 LOP3.LUT R7, R7, R24, RZ, 0x3c, !PT ;  /* 0x0000001807071212 */ /* 0x000fc600078e3cff */
[----:B------:R-:W4:Y:S01]  /*0a40*/  @P3 LDG.E R21, desc[UR6][R8.64+0xe0] ;  /* 0x0000e00608153981 */ /* 0x000f22000c1e1900 */
[----:B------:R-:W-:-:S03]  /*0a50*/  @P1 LOP3.LUT R5, R5, R26, RZ, 0x3c, !PT ;  /* 0x0000001a05051212 */ /* 0x000fc600078e3cff */
[----:B------:R-:W4:Y:S01]  /*0a60*/  @P2 LDG.E R24, desc[UR6][R8.64+0xd8] ;  /* 0x0000d80608182981 */ /* 0x000f22000c1e1900 */
[----:B------:R-:W-:-:S03]  /*0a70*/  @P1 LOP3.LUT R4, R4, R23, RZ, 0x3c, !PT ;  /* 0x0000001704041212 */ /* 0x000fc600078e3cff */
[----:B------:R-:W4:Y:S01]  /*0a80*/  @P3 LDG.E R26, desc[UR6][R8.64+0xdc] ;  /* 0x0000dc06081a3981 */ /* 0x000f22000c1e1900 */
[----:B------:R-:W-:-:S03]  /*0a90*/  @P1 LOP3.LUT R3, R3, R28, RZ, 0x3c, !PT ;  /* 0x0000001c03031212 */ /* 0x000fc600078e3cff */
[----:B------:R-:W4:Y:S04]  /*0aa0*/  @P3 LDG.E R28, desc[UR6][R8.64+0xe4] ;  /* 0x0000e406081c3981 */ /* 0x000f28000c1e1900 */
[----:B------:R-:W4:Y:S01]  /*0ab0*/  @P3 LDG.E R23, desc[UR6][R8.64+0xe8] ;  /* 0x0000e80608173981 */ /* 0x000f22000c1e1900 */
[----:B--2---:R-:W-:-:S03]  /*0ac0*/  @P2 LOP3.LUT R7, R7, R18, RZ, 0x3c, !PT ;  /* 0x0000001207072212 */ /* 0x004fc600078e3cff */
[----:B------:R-:W2:Y:S01]  /*0ad0*/  @P4 LDG.E R18, desc[UR6][R8.64+0xf0] ;  /* 0x0000f00608124981 */ /* 0x000ea2000c1e1900 */
[----:B---3--:R-:W-:Y:S02]  /*0ae0*/  @P2 LOP3.LUT R4, R4, R17, RZ, 0x3c, !PT ;  /* 0x0000001104042212 */ /* 0x008fe400078e3cff */
[----:B------:R-:W-:Y:S01]  /*0af0*/  @P1 LOP3.LUT R2, R2, R25, RZ, 0x3c, !PT ;  /* 0x0000001902021212 */ /* 0x000fe200078e3cff */
[----:B------:R-:W3:Y:S03]  /*0b00*/  @P5 LDG.E R17, desc[UR6][R8.64+0x110] ;  /* 0x0001100608115981 */ /* 0x000ee6000c1e1900 */
[----:B----4-:R-:W-:Y:S02]  /*0b10*/  @P2 LOP3.LUT R2, R2, R19, RZ, 0x3c, !PT ;  /* 0x0000001302022212 */ /* 0x010fe400078e3cff */
[----:B------:R-:W4:Y:S01]  /*0b20*/  @P4 LDG.E R19, desc[UR6][R8.64+0xf4] ;  /* 0x0000f40608134981 */ /* 0x000f22000c1e1900 */
        /* <DEDUP_REMOVED lines=12> */
[----:B--2---:R-:W-:-:S03]  /*0bf0*/  @P4 LOP3.LUT R7, R7, R18, RZ, 0x3c, !PT ;  /* 0x0000001207074212 */ /* 0x004fc600078e3cff */
[----:B------:R-:W2:Y:S01]  /*0c00*/  @P5 LDG.E R18, desc[UR6][R8.64+0x114] ;  /* 0x0001140608125981 */ /* 0x000ea2000c1e1900 */
[----:B------:R-:W-:-:S03]  /*0c10*/  @P3 LOP3.LUT R3, R3, R20, RZ, 0x3c, !PT ;  /* 0x0000001403033212 */ /* 0x000fc600078e3cff */
[----:B------:R-:W2:Y:S01]  /*0c20*/  @P6 LDG.E R20, desc[UR6][R8.64+0x118] ;  /* 0x0001180608146981 */ /* 0x000ea2000c1e1900 */
[----:B----4-:R-:W-:-:S03]  /*0c30*/  @P4 LOP3.LUT R4, R4, R19, RZ, 0x3c, !PT ;  /* 0x0000001304044212 */ /* 0x010fc600078e3cff */
[----:B------:R-:W4:Y:S01]  /*0c40*/  @P6 LDG.E R19, desc[UR6][R8.64+0x11c] ;  /* 0x00011c0608136981 */ /* 0x000f22000c1e1900 */
[----:B---3--:R-:W-:-:S03]  /*0c50*/  @P4 LOP3.LUT R5, R5, R22, RZ, 0x3c, !PT ;  /* 0x0000001605054212 */ /* 0x008fc600078e3cff */
[----:B------:R-:W3:Y:S01]  /*0c60*/  @P6 LDG.E R22, desc[UR6][R8.64+0x120] ;  /* 0x0001200608166981 */ /* 0x000ee2000c1e1900 */
[----:B------:R-:W-:-:S03]  /*0c70*/  @P4 LOP3.LUT R2, R2, R21, RZ, 0x3c, !PT ;  /* 0x0000001502024212 */ /* 0x000fc600078e3cff */
[----:B------:R-:W3:Y:S01]  /*0c80*/  @P0 LDG.E R21, desc[UR6][R8.64+0x130] ;  /* 0x0001300608150981 */ /* 0x000ee2000c1e1900 */
[----:B------:R-:W-:Y:S02]  /*0c90*/  @P4 LOP3.LUT R3, R3, R24, RZ, 0x3c, !PT ;  /* 0x0000001803034212 */ /* 0x000fe400078e3cff */
[----:B------:R-:W-:Y:S01]  /*0ca0*/  @P5 LOP3.LUT R2, R2, R17, RZ, 0x3c, !PT ;  /* 0x0000001102025212 */ /* 0x000fe200078e3cff */
[----:B------:R-:W3:Y:S01]  /*0cb0*/  @P6 LDG.E R24, desc[UR6][R8.64+0x128] ;  /* 0x0001280608186981 */ /* 0x000ee2000c1e1900 */
[----:B------:R-:W-:-:S03]  /*0cc0*/  @P5 LOP3.LUT R7, R7, R26, RZ, 0x3c, !PT ;  /* 0x0000001a07075212 */ /* 0x000fc600078e3cff */
[----:B------:R-:W3:Y:S01]  /*0cd0*/  @P6 LDG.E R17, desc[UR6][R8.64+0x124] ;  /* 0x0001240608116981 */ /* 0x000ee2000c1e1900 */
[----:B------:R-:W-:-:S03]  /*0ce0*/  @P5 LOP3.LUT R5, R5, R28, RZ, 0x3c, !PT ;  /* 0x0000001c05055212 */ /* 0x000fc600078e3cff */
[----:B------:R-:W3:Y:S01]  /*0cf0*/  @P0 LDG.E R26, desc[UR6][R8.64+0x12c] ;  /* 0x00012c06081a0981 */ /* 0x000ee2000c1e1900 */
[----:B------:R-:W-:-:S03]  /*0d00*/  @P5 LOP3.LUT R4, R4, R23, RZ, 0x3c, !PT ;  /* 0x0000001704045212 */ /* 0x000fc600078e3cff */
[----:B------:R-:W3:Y:S04]  /*0d10*/  @P0 LDG.E R28, desc[UR6][R8.64+0x13c] ;  /* 0x00013c06081c0981 */ /* 0x000ee8000c1e1900 */
[----:B------:R-:W3:Y:S01]  /*0d20*/  @P0 LDG.E R23, desc[UR6][R8.64+0x138] ;  /* 0x0001380608170981 */ /* 0x000ee2000c1e1900 */
[----:B--2---:R-:W-:-:S03]  /*0d30*/  @P5 LOP3.LUT R3, R3, R18, RZ, 0x3c, !PT ;  /* 0x0000001203035212 */ /* 0x004fc600078e3cff */
[----:B------:R-:W2:Y:S01]  /*0d40*/  @P0 LDG.E R18, desc[UR6][R8.64+0x134] ;  /* 0x0001340608120981 */ /* 0x000ea2000c1e1900 */
[----:B------:R-:W-:-:S04]  /*0d50*/  UIADD3 UR4, UPT, UPT, UR4, 0x10, URZ ;  /* 0x0000001004047890 */ /* 0x000fc8000fffe0ff */
[----:B------:R-:W-:Y:S01]  /*0d60*/  UISETP.NE.AND UP0, UPT, UR4, 0x20, UPT ;  /* 0x000000200400788c */ /* 0x000fe2000bf05270 */
[----:B------:R-:W-:Y:S02]  /*0d70*/  @P6 LOP3.LUT R7, R7, R20, RZ, 0x3c, !PT ;  /* 0x0000001407076212 */ /* 0x000fe400078e3cff */
[----:B----4-:R-:W-:Y:S02]  /*0d80*/  @P6 LOP3.LUT R4, R4, R19, RZ, 0x3c, !PT ;  /* 0x0000001304046212 */ /* 0x010fe400078e3cff */
[----:B---3--:R-:W-:Y:S02]  /*0d90*/  @P6 LOP3.LUT R5, R5, R22, RZ, 0x3c, !PT ;  /* 0x0000001605056212 */ /* 0x008fe400078e3cff */
[----:B------:R-:W-:Y:S02]  /*0da0*/  @P0 LOP3.LUT R4, R4, R21, RZ, 0x3c, !PT ;  /* 0x0000001504040212 */ /* 0x000fe400078e3cff */
[----:B------:R-:W-:Y:S02]  /*0db0*/  @P6 LOP3.LUT R3, R3, R24, RZ, 0x3c, !PT ;  /* 0x0000001803036212 */ /* 0x000fe400078e3cff */
[----:B------:R-:W-:-:S02]  /*0dc0*/  @P6 LOP3.LUT R2, R2, R17, RZ, 0x3c, !PT ;  /* 0x0000001102026212 */ /* 0x000fc400078e3cff */
[----:B------:R-:W-:Y:S02]  /*0dd0*/  @P0 LOP3.LUT R7, R7, R26, RZ, 0x3c, !PT ;  /* 0x0000001a07070212 */ /* 0x000fe400078e3cff */
[----:B------:R-:W-:Y:S02]  /*0de0*/  @P0 LOP3.LUT R3, R3, R28, RZ, 0x3c, !PT ;  /* 0x0000001c03030212 */ /* 0x000fe400078e3cff */
[----:B------:R-:W-:Y:S02]  /*0df0*/  @P0 LOP3.LUT R2, R2, R23, RZ, 0x3c, !PT ;  /* 0x0000001702020212 */ /* 0x000fe400078e3cff */
[----:B--2---:R-:W-:Y:S01]  /*0e00*/  @P0 LOP3.LUT R5, R5, R18, RZ, 0x3c, !PT ;  /* 0x0000001205050212 */ /* 0x004fe200078e3cff */
[----:B------:R-:W-:Y:S06]  /*0e10*/  BRA.U UP0, `(.L_x_33) ;  /* 0xfffffff500487547 */ /* 0x000fec000b83ffff */
[----:B------:R-:W-:-:S05]  /*0e20*/  VIADD R16, R16, 0x1 ;  /* 0x0000000110107836 */ /* 0x000fca0000000000 */
[----:B------:R-:W-:-:S13]  /*0e30*/  ISETP.NE.AND P0, PT, R16, 0x5, PT ;  /* 0x000000051000780c */ /* 0x000fda0003f05270 */
[----:B------:R-:W-:Y:S05]  /*0e40*/  @P0 BRA `(.L_x_34) ;  /* 0xfffffff400300947 */ /* 0x000fea000383ffff */
[----:B------:R-:W-:Y:S01]  /*0e50*/  LOP3.LUT R8, R13, 0x3, RZ, 0xc0, !PT ;  /* 0x000000030d087812 */ /* 0x000fe200078ec0ff */
[----:B------:R1:W-:Y:S03]  /*0e60*/  STL [R1+0x4], R7 ;  /* 0x0000040701007387 */ /* 0x0003e60000100800 */
[----:B------:R-:W-:Y:S01]  /*0e70*/  ISETP.NE.U32.AND P0, PT, R8, 0x1, PT ;  /* 0x000000010800780c */ /* 0x000fe20003f05070 */
[----:B------:R1:W-:Y:S03]  /*0e80*/  STL.64 [R1+0x8], R4 ;  /* 0x0000080401007387 */ /* 0x0003e60000100a00 */
[----:B------:R-:W-:Y:S01]  /*0e90*/  ISETP.NE.AND.EX P0, PT, RZ, RZ, PT, P0 ;  /* 0x000000ffff00720c */ /* 0x000fe20003f05300 */
[----:B------:R1:W-:-:S12]  /*0ea0*/  STL.64 [R1+0x10], R2 ;  /* 0x0000100201007387 */ /* 0x0003d80000100a00 */
[----:B-1----:R-:W-:Y:S05]  /*0eb0*/  @!P0 BRA `(.L_x_32) ;  /* 0x0000001800088947 */ /* 0x002fea0003800000 */
[----:B------:R-:W-:Y:S01]  /*0ec0*/  UMOV UR4, URZ ;  /* 0x000000ff00047c82 */ /* 0x000fe20008000000 */
[----:B------:R-:W-:Y:S01]  /*0ed0*/  UMOV UR5, URZ ;  /* 0x000000ff00057c82 */ /* 0x000fe20008000000 */
[----:B------:R-:W-:Y:S02]  /*0ee0*/  IMAD.MOV.U32 R16, RZ, RZ, RZ ;  /* 0x000000ffff107224 */ /* 0x000fe400078e00ff */
[----:B------:R-:W-:Y:S02]  /*0ef0*/  IMAD.MOV.U32 R7, RZ, RZ, RZ ;  /* 0x000000ffff077224 */ /* 0x000fe400078e00ff */
[----:B------:R-:W-:Y:S02]  /*0f00*/  IMAD.U32 R3, RZ, RZ, UR4 ;  /* 0x00000004ff037e24 */ /* 0x000fe4000f8e00ff */
[----:B------:R-:W-:Y:S02]  /*0f10*/  IMAD.U32 R2, RZ, RZ, UR5 ;  /* 0x00000005ff027e24 */ /* 0x000fe4000f8e00ff */
[----:B------:R-:W-:-:S02]  /*0f20*/  IMAD.U32 R5, RZ, RZ, UR4 ;  /* 0x00000004ff057e24 */ /* 0x000fc4000f8e00ff */
[----:B------:R-:W-:-:S07]  /*0f30*/  IMAD.U32 R4, RZ, RZ, UR5 ;  /* 0x00000005ff047e24 */ /* 0x000fce000f8e00ff */
.L_x_36:
[----:B------:R-:W-:-:S06]  /*0f40*/  IMAD R15, R16, 0x4, R1 ;  /* 0x00000004100f7824 */ /* 0x000fcc00078e0201 */
[----:B------:R-:W5:Y:S01]  /*0f50*/  LDL R15, [R15+0x4] ;  /* 0x000004000f0f7983 */ /* 0x000f620000100800 */
[----:B------:R-:W-:-:S05]  /*0f60*/  UMOV UR4, URZ ;  /* 0x000000ff00047c82 */ /* 0x000fca0008000000 */
.L_x_35:
        /* <DEDUP_REMOVED lines=183> */
[----:B-1----:R-:W-:Y:S05]  /*1ae0*/  @P0 BRA `(.L_x_32) ;  /* 0x0000000800fc0947 */ /* 0x002fea0003800000 */
        /* <DEDUP_REMOVED lines=8> */
.L_x_38:
[----:B------:R-:W-:-:S06]  /*1b70*/  IMAD R15, R16, 0x4, R1 ;  /* 0x00000004100f7824 */ /* 0x000fcc00078e0201 */
[----:B------:R-:W5:Y:S01]  /*1b80*/  LDL R15, [R15+0x4] ;  /* 0x000004000f0f7983 */ /* 0x000f620000100800 */
[----:B------:R-:W-:-:S05]  /*1b90*/  UMOV UR4, URZ ;  /* 0x000000ff00047c82 */ /* 0x000fca0008000000 */
.L_x_37:
        /* <DEDUP_REMOVED lines=177> */
[----:B------:R1:W-:Y:S04]  /*26b0*/  STL [R1+0x4], R7 ;  /* 0x0000040701007387 */ /* 0x0003e80000100800 */
[----:B------:R1:W-:Y:S04]  /*26c0*/  STL.64 [R1+0x8], R4 ;  /* 0x0000080401007387 */ /* 0x0003e80000100a00 */
[----:B------:R1:W-:Y:S02]  /*26d0*/  STL.64 [R1+0x10], R2 ;  /* 0x0000100201007387 */ /* 0x0003e40000100a00 */
.L_x_32:
[----:B------:R-:W-:Y:S05]  /*26e0*/  BSYNC.RECONVERGENT B1 ;  /* 0x0000000000017941 */ /* 0x000fea0003800200 */
.L_x_31:
[C---:B------:R-:W-:Y:S01]  /*26f0*/  ISETP.GT.U32.AND P0, PT, R13.reuse, 0x3, PT ;  /* 0x000000030d00780c */ /* 0x040fe20003f04070 */
[----:B------:R-:W-:Y:S01]  /*2700*/  VIADD R12, R12, 0x1 ;  /* 0x000000010c0c7836 */ /* 0x000fe20000000000 */
[--C-:B------:R-:W-:Y:S02]  /*2710*/  SHF.R.U64 R13, R13, 0x2, R14.reuse ;  /* 0x000000020d0d7819 */ /* 0x100fe4000000120e */
[----:B------:R-:W-:Y:S02]  /*2720*/  ISETP.GT.U32.AND.EX P0, PT, R14, RZ, PT, P0 ;  /* 0x000000ff0e00720c */ /* 0x000fe40003f04100 */
[----:B------:R-:W-:-:S11]  /*2730*/  SHF.R.U32.HI R14, RZ, 0x2, R14 ;  /* 0x00000002ff0e7819 */ /* 0x000fd6000001160e */
[----:B------:R-:W-:Y:S05]  /*2740*/  @P0 BRA `(.L_x_39) ;  /* 0xffffffd800c40947 */ /* 0x000fea000383ffff */
.L_x_30:
[----:B------:R-:W-:Y:S05]  /*2750*/  BSYNC.RECONVERGENT B0 ;  /* 0x0000000000007941 */ /* 0x000fea0003800200 */
.L_x_29:
[----:B------:R-:W2:Y:S02]  /*2760*/  LDC R8, c[0x0][0x390] ;  /* 0x0000e400ff087b82 */ /* 0x000ea40000000800 */
[----:B--2---:R-:W-:-:S13]  /*2770*/  ISETP.GE.AND P0, PT, R8, 0x1, PT ;  /* 0x000000010800780c */ /* 0x004fda0003f06270 */
[----:B------:R-:W-:Y:S05]  /*2780*/  @!P0 EXIT ;  /* 0x000000000000894d */ /* 0x000fea0003800000 */
[----:B------:R-:W-:Y:S01]  /*2790*/  ISETP.NE.AND P0, PT, R8, 0x1, PT ;  /* 0x000000010800780c */ /* 0x000fe20003f05270 */
[----:B------:R-:W-:-:S12]  /*27a0*/  IMAD.MOV.U32 R11, RZ, RZ, RZ ;  /* 0x000000ffff0b7224 */ /* 0x000fd800078e00ff */
[----:B------:R-:W-:Y:S05]  /*27b0*/  @!P0 BRA `(.L_x_40) ;  /* 0x0000000400a88947 */ /* 0x000fea0003800000 */
[----:B------:R-:W2:Y:S01]  /*27c0*/  LDC.64 R10, c[0x0][0x398] ;  /* 0x0000e600ff0a7b82 */ /* 0x000ea20000000a00 */
[----:B------:R-:W-:Y:S01]  /*27d0*/  IMAD.MOV.U32 R12, RZ, RZ, R0 ;  /* 0x000000ffff0c7224 */ /* 0x000fe200078e0000 */
[----:B------:R-:W3:Y:S01]  /*27e0*/  LDCU UR8, c[0x0][0x394] ;  /* 0x00007280ff0877ac */ /* 0x000ee20008000800 */
[----:B------:R-:W4:Y:S01]  /*27f0*/  LDCU.64 UR4, c[0x0][0x380] ;  /* 0x00007000ff0477ac */ /* 0x000f220008000a00 */
[----:B--2---:R-:W-:Y:S02]  /*2800*/  LOP3.LUT R10, R10, 0xaad26b49, RZ, 0x3c, !PT ;  /* 0xaad26b490a0a7812 */ /* 0x004fe400078e3cff */
[----:B0-----:R-:W-:Y:S02]  /*2810*/  LOP3.LUT R6, R11, 0xf7dcefdd, RZ, 0x3c, !PT ;  /* 0xf7dcefdd0b067812 */ /* 0x001fe400078e3cff */
[----:B------:R-:W-:Y:S01]  /*2820*/  LOP3.LUT R11, R8, 0x7ffffffe, RZ, 0xc0, !PT ;  /* 0x7ffffffe080b7812 */ /* 0x000fe200078ec0ff */
[----:B------:R-:W-:Y:S02]  /*2830*/  IMAD R9, R10, 0x4182bed5, RZ ;  /* 0x4182bed50a097824 */ /* 0x000fe400078e02ff */
[----:B------:R-:W-:-:S02]  /*2840*/  IMAD.MOV.U32 R10, RZ, RZ, R2 ;  /* 0x000000ffff0a7224 */ /* 0x000fc400078e0002 */
[----:B------:R-:W-:Y:S02]  /*2850*/  IMAD R6, R6, -0x658354e5, R9 ;  /* 0x9a7cab1b06067824 */ /* 0x000fe400078e0209 */
[----:B------:R-:W-:Y:S02]  /*2860*/  IMAD.MOV R13, RZ, RZ, -R11 ;  /* 0x000000ffff0d7224 */ /* 0x000fe400078e0a0b */
[----:B-1-34-:R-:W-:-:S07]  /*2870*/  VIADD R2, R6, 0x700053 ;  /* 0x0070005306027836 */ /* 0x01afce0000000000 */
.L_x_44:
[----:B------:R-:W-:Y:S01]  /*2880*/  SHF.R.U32.HI R6, RZ, 0x2, R7 ;  /* 0x00000002ff067819 */ /* 0x000fe20000011607 */
[----:B--2---:R-:W-:Y:S01]  /*2890*/  IMAD.MOV.U32 R17, RZ, RZ, 0x3e055027 ;  /* 0x3e055027ff117424 */ /* 0x004fe200078e00ff */
[----:B------:R-:W-:Y:S02]  /*28a0*/  BSSY.RECONVERGENT B0, `(.L_x_41) ;  /* 0x0000043000007945 */ /* 0x000fe40003800200 */
[----:B------:R-:W-:Y:S01]  /*28b0*/  LOP3.LUT R6, R6, R7, RZ, 0x3c, !PT ;  /* 0x0000000706067212 */ /* 0x000fe200078e3cff */
[----:B------:R-:W-:-:S04]  /*28c0*/  IMAD.SHL.U32 R7, R3, 0x10, RZ ;  /* 0x0000001003077824 */ /* 0x000fc800078e00ff */
[----:B------:R-:W-:-:S05]  /*28d0*/  IMAD.SHL.U32 R8, R6, 0x2, RZ ;  /* 0x0000000206087824 */ /* 0x000fca00078e00ff */
[----:B------:R-:W-:Y:S01]  /*28e0*/  LOP3.LUT R8, R6, R8, R7, 0x96, !PT ;  /* 0x0000000806087212 */ /* 0x000fe200078e9607 */
[----:B------:R-:W-:-:S03]  /*28f0*/  IMAD.MOV.U32 R7, RZ, RZ, 0x2f800000 ;  /* 0x2f800000ff077424 */ /* 0x000fc600078e00ff */
[----:B------:R-:W-:-:S04]  /*2900*/  LOP3.LUT R15, R8, R3, RZ, 0x3c, !PT ;  /* 0x00000003080f7212 */ /* 0x000fc800078e3cff */
[----:B------:R-:W-:-:S04]  /*2910*/  IADD3 R6, PT, PT, R2, -0x587c5, R15 ;  /* 0xfffa783b02067810 */ /* 0x000fc80007ffe00f */
[----:B------:R-:W-:-:S05]  /*2920*/  I2FP.F32.U32 R6, R6 ;  /* 0x0000000600067245 */ /* 0x000fca0000201000 */
[----:B------:R-:W-:-:S05]  /*2930*/  FFMA R6, R6, R7, 1.1641532182693481445e-10 ;  /* 0x2f00000006067423 */ /* 0x000fca0000000007 */
[----:B------:R-:W-:-:S04]  /*2940*/  FSETP.GEU.AND P0, PT, R6, 1.175494350822287508e-38, PT ;  /* 0x008000000600780b */ /* 0x000fc80003f0e000 */
[----:B------:R-:W-:-:S09]  /*2950*/  FSEL R8, RZ, -23, P0 ;  /* 0xc1b80000ff087808 */ /* 0x000fd20000000000 */
[----:B------:R-:W-:-:S04]  /*2960*/  @!P0 FMUL R6, R6, 8388608 ;  /* 0x4b00000006068820 */ /* 0x000fc80000400000 */
[C---:B------:R-:W-:Y:S01]  /*2970*/  VIADD R7, R6.reuse, 0xc0d55555 ;  /* 0xc0d5555506077836 */ /* 0x040fe20000000000 */
[----:B------:R-:W-:-:S04]  /*2980*/  ISETP.GT.U32.AND P0, PT, R6, 0x7f7fffff, PT ;  /* 0x7f7fffff0600780c */ /* 0x000fc80003f04070 */
[----:B------:R-:W-:-:S05]  /*2990*/  LOP3.LUT R9, R7, 0xff800000, RZ, 0xc0, !PT ;  /* 0xff80000007097812 */ /* 0x000fca00078ec0ff */
[----:B------:R-:W-:Y:S01]  /*29a0*/  IMAD.IADD R7, R6, 0x1, -R9 ;  /* 0x0000000106077824 */ /* 0x000fe200078e0a09 */
[----:B------:R-:W-:-:S03]  /*29b0*/  I2FP.F32.S32 R9, R9 ;  /* 0x0000000900097245 */ /* 0x000fc60000201400 */
[----:B------:R-:W-:Y:S02]  /*29c0*/  FADD R14, R7, -1 ;  /* 0xbf800000070e7421 */ /* 0x000fe40000000000 */
[----:B------:R-:W-:Y:S02]  /*29d0*/  FFMA R9, R9, 1.1920928955078125e-07, R8 ;  /* 0x3400000009097823 */ /* 0x000fe40000000008 */
[----:B------:R-:W-:-:S04]  /*29e0*/  FFMA R7, R14, -R17, 0.14084610342979431152 ;  /* 0x3e1039f60e077423 */ /* 0x000fc80000000811 */
[----:B------:R-:W-:-:S04]  /*29f0*/  FFMA R7, R14, R7, -0.12148627638816833496 ;  /* 0xbdf8cdcc0e077423 */ /* 0x000fc80000000007 */
[----:B------:R-:W-:-:S04]  /*2a00*/  FFMA R7, R14, R7, 0.13980610668659210205 ;  /* 0x3e0f29550e077423 */ /* 0x000fc80000000007 */
[----:B------:R-:W-:-:S04]  /*2a10*/  FFMA R7, R14, R7, -0.16684235632419586182 ;  /* 0xbe2ad8b90e077423 */ /* 0x000fc80000000007 */
[----:B------:R-:W-:-:S04]  /*2a20*/  FFMA R7, R14, R7, 0.20012299716472625732 ;  /* 0x3e4ced0b0e077423 */ /* 0x000fc80000000007 */
[----:B------:R-:W-:-:S04]  /*2a30*/  FFMA R7, R14, R7, -0.24999669194221496582 ;  /* 0xbe7fff220e077423 */ /* 0x000fc80000000007 */
[----:B------:R-:W-:Y:S01]  /*2a40*/  FFMA R17, R14, R7, 0.33333182334899902344 ;  /* 0x3eaaaa780e117423 */ /* 0x000fe20000000007 */
[----:B------:R-:W-:-:S03]  /*2a50*/  SHF.R.U32.HI R7, RZ, 0x2, R4 ;  /* 0x00000002ff077819 */ /* 0x000fc60000011604 */
[C---:B------:R-:W-:Y:S01]  /*2a60*/  FFMA R17, R14.reuse, R17, -0.5 ;  /* 0xbf0000000e117423 */ /* 0x040fe20000000011 */
[----:B------:R-:W-:Y:S01]  /*2a70*/  LOP3.LUT R7, R7, R4, RZ, 0x3c, !PT ;  /* 0x0000000407077212 */ /* 0x000fe200078e3cff */
[----:B------:R-:W-:Y:S02]  /*2a80*/  IMAD.SHL.U32 R4, R15, 0x10, RZ ;  /* 0x000000100f047824 */ /* 0x000fe400078e00ff */
[C---:B------:R-:W-:Y:S02]  /*2a90*/  FMUL R17, R14.reuse, R17 ;  /* 0x000000110e117220 */ /* 0x040fe40000400000 */
[C---:B------:R-:W-:Y:S02]  /*2aa0*/  IMAD.SHL.U32 R8, R7.reuse, 0x2, RZ ;  /* 0x0000000207087824 */ /* 0x040fe400078e00ff */
[----:B------:R-:W-:Y:S01]  /*2ab0*/  FFMA R14, R14, R17, R14 ;  /* 0x000000110e0e7223 */ /* 0x000fe2000000000e */
[----:B------:R-:W-:Y:S02]  /*2ac0*/  IMAD.MOV.U32 R17, RZ, RZ, 0x7f800000 ;  /* 0x7f800000ff117424 */ /* 0x000fe400078e00ff */
[----:B------:R-:W-:Y:S01]  /*2ad0*/  LOP3.LUT R4, R7, R8, R4, 0x96, !PT ;  /* 0x0000000807047212 */ /* 0x000fe200078e9604 */
[----:B------:R-:W-:Y:S01]  /*2ae0*/  FFMA R9, R9, 0.69314718246459960938, R14 ;  /* 0x3f31721809097823 */ /* 0x000fe2000000000e */
[C---:B------:R-:W-:Y:S01]  /*2af0*/  @P0 FFMA R9, R6.reuse, R17, +INF ;  /* 0x7f80000006090423 */ /* 0x040fe20000000011 */
[----:B------:R-:W-:Y:S01]  /*2b00*/  FSETP.NEU.AND P0, PT, R6, RZ, PT ;  /* 0x000000ff0600720b */ /* 0x000fe20003f0d000 */
[----:B------:R-:W-:Y:S01]  /*2b10*/  IMAD.MOV.U32 R7, RZ, RZ, 0x30c90fdb ;  /* 0x30c90fdbff077424 */ /* 0x000fe200078e00ff */
[----:B------:R-:W-:Y:S01]  /*2b20*/  LOP3.LUT R17, R4, R15, RZ, 0x3c, !PT ;  /* 0x0000000f04117212 */ /* 0x000fe200078e3cff */
[----:B------:R-:W-:Y:S01]  /*2b30*/  FMUL R9, R9, -2 ;  /* 0xc000000009097820 */ /* 0x000fe20000400000 */
[----:B------:R-:W-:-:S03]  /*2b40*/  IADD3.X R8, P1, PT, R12, UR4, RZ, PT, !PT ;  /* 0x000000040c087c10 */ /* 0x000fc6000bf3e4ff */
[----:B------:R-:W-:Y:S01]  /*2b50*/  IMAD.IADD R4, R17, 0x1, R2 ;  /* 0x0000000111047824 */ /* 0x000fe200078e0202 */
[----:B------:R-:W-:Y:S02]  /*2b60*/  FSEL R19, R9, +INF , P0 ;  /* 0x7f80000009137808 */ /* 0x000fe40000000000 */
[----:B------:R-:W-:Y:S02]  /*2b70*/  LEA.HI.X.SX32 R9, R12, UR5, 0x1, P1 ;  /* 0x000000050c097c11 */ /* 0x000fe400088f0eff */
[----:B------:R0:W1:Y:S01]  /*2b80*/  MUFU.RSQ R16, R19 ;  /* 0x0000001300107308 */ /* 0x0000620000001400 */
[----:B------:R-:W-:Y:S01]  /*2b90*/  VIADD R6, R19, 0xf3000000 ;  /* 0xf300000013067836 */ /* 0x000fe20000000000 */
[----:B------:R-:W-:-:S04]  /*2ba0*/  I2FP.F32.U32 R4, R4 ;  /* 0x0000000400047245 */ /* 0x000fc80000201000 */
[----:B------:R-:W-:Y:S01]  /*2bb0*/  ISETP.GT.U32.AND P0, PT, R6, 0x727fffff, PT ;  /* 0x727fffff0600780c */ /* 0x000fe20003f04070 */
[----:B------:R-:W-:Y:S01]  /*2bc0*/  FFMA R14, R4, R7, 7.314590599882819788e-10 ;  /* 0x30490fdb040e7423 */ /* 0x000fe20000000007 */
[----:B------:R-:W-:Y:S02]  /*2bd0*/  IMAD.MOV.U32 R7, RZ, RZ, R5 ;  /* 0x000000ffff077224 */ /* 0x000fe400078e0005 */
[----:B------:R-:W-:Y:S02]  /*2be0*/  IMAD.MOV.U32 R5, RZ, RZ, R3 ;  /* 0x000000ffff057224 */ /* 0x000fe400078e0003 */
[----:B------:R-:W-:Y:S02]  /*2bf0*/  IMAD.MOV.U32 R4, RZ, RZ, R10 ;  /* 0x000000ffff047224 */ /* 0x000fe400078e000a */
[----:B------:R-:W-:Y:S02]  /*2c00*/  IMAD.MOV.U32 R6, RZ, RZ, R2 ;  /* 0x000000ffff067224 */ /* 0x000fe400078e0002 */
[----:B------:R-:W-:-:S02]  /*2c10*/  IMAD.MOV.U32 R10, RZ, RZ, R15 ;  /* 0x000000ffff0a7224 */ /* 0x000fc400078e000f */
[----:B------:R-:W-:Y:S01]  /*2c20*/  IMAD.MOV.U32 R3, RZ, RZ, R17 ;  /* 0x000000ffff037224 */ /* 0x000fe200078e0011 */
[----:B01----:R-:W-:Y:S06]  /*2c30*/  @!P0 BRA `(.L_x_42) ;  /* 0x0000000000148947 */ /* 0x003fec0003800000 */
[----:B------:R-:W-:Y:S01]  /*2c40*/  IMAD.MOV.U32 R2, RZ, RZ, R19 ;  /* 0x000000ffff027224 */ /* 0x000fe200078e0013 */
[----:B------:R-:W-:-:S07]  /*2c50*/  MOV R20, 0x2c70 ;  /* 0x00002c7000147802 */ /* 0x000fce0000000f00 */
[----:B------:R-:W-:Y:S05]  /*2c60*/  CALL.REL.NOINC `($__internal_1_$__cuda_sm20_sqrt_rn_f32_slowpath) ;  /* 0x0000000400c47944 */ /* 0x000fea0003c00000 */
[----:B------:R-:W-:Y:S01]  /*2c70*/  IMAD.MOV.U32 R2, RZ, RZ, R15 ;  /* 0x000000ffff027224 */ /* 0x000fe200078e000f */
[----:B------:R-:W-:Y:S06]  /*2c80*/  BRA `(.L_x_43) ;  /* 0x0000000000107947 */ /* 0x000fec0003800000 */
.L_x_42:
[----:B------:R-:W-:Y:S01]  /*2c90*/  FMUL.FTZ R2, R19, R16 ;  /* 0x0000001013027220 */ /* 0x000fe20000410000 */
[----:B------:R-:W-:-:S03]  /*2ca0*/  FMUL.FTZ R16, R16, 0.5 ;  /* 0x3f00000010107820 */ /* 0x000fc60000410000 */
[----:B------:R-:W-:-:S04]  /*2cb0*/  FFMA R15, -R2, R2, R19 ;  /* 0x00000002020f7223 */ /* 0x000fc80000000113 */
[----:B------:R-:W-:-:S07]  /*2cc0*/  FFMA R2, R15, R16, R2 ;  /* 0x000000100f027223 */ /* 0x000fce0000000002 */
.L_x_43:
[----:B------:R-:W-:Y:S05]  /*2cd0*/  BSYNC.RECONVERGENT B0 ;  /* 0x0000000000007941 */ /* 0x000fea0003800200 */
.L_x_41:
[----:B------:R-:W2:Y:S01]  /*2ce0*/  LDG.E.U8 R16, desc[UR6][R8.64+-0x1] ;  /* 0xffffff0608107981 */ /* 0x000ea2000c1e1100 */
[----:B------:R-:W-:-:S04]  /*2cf0*/  FMUL.RZ R18, R14, 0.15915493667125701904 ;  /* 0x3e22f9830e127820 */ /* 0x000fc8000040c000 */
[----:B------:R-:W0:Y:S02]  /*2d00*/  MUFU.SIN R15, R18 ;  /* 0x00000012000f7308 */ /* 0x000e240000000400 */
[----:B0-----:R-:W-:Y:S01]  /*2d10*/  FMUL R15, R15, R2 ;  /* 0x000000020f0f7220 */ /* 0x001fe20000400000 */
[----:B--2---:R-:W-:-:S05]  /*2d20*/  I2FP.F32.U32 R16, R16 ;  /* 0x0000001000107245 */ /* 0x004fca0000201000 */
[----:B------:R-:W-:-:S05]  /*2d30*/  FFMA R15, R15, UR8, R16 ;  /* 0x000000080f0f7c23 */ /* 0x000fca0008000010 */
[----:B------:R-:W-:-:S04]  /*2d40*/  FMNMX R15, RZ, R15, !PT ;  /* 0x0000000fff0f7209 */ /* 0x000fc80007800000 */
[----:B------:R-:W-:-:S04]  /*2d50*/  FMNMX R14, R15, 255, PT ;  /* 0x437f00000f0e7809 */ /* 0x000fc80003800000 */
[----:B------:R-:W0:Y:S02]  /*2d60*/  F2I.U32.TRUNC.NTZ R17, R14 ;  /* 0x0000000e00117305 */ /* 0x000e24000020f000 */
[----:B0-----:R2:W-:Y:S04]  /*2d70*/  STG.E.U8 desc[UR6][R8.64+-0x1], R17 ;  /* 0xffffff1108007986 */ /* 0x0015e8000c101106 */
[----:B------:R-:W3:Y:S02]  /*2d80*/  LDG.E.U8 R16, desc[UR6][R8.64] ;  /* 0x0000000608107981 */ /* 0x000ee4000c1e1100 */
[----:B------:R-:W0:Y:S01]  /*2d90*/  MUFU.COS R15, R18 ;  /* 0x00000012000f7308 */ /* 0x000e220000000000 */
[----:B------:R-:W-:Y:S02]  /*2da0*/  VIADD R13, R13, 0x2 ;  /* 0x000000020d0d7836 */ /* 0x000fe40000000000 */
[----:B------:R-:W-:-:S03]  /*2db0*/  VIADD R12, R12, 0x2 ;  /* 0x000000020c0c7836 */ /* 0x000fc60000000000 */
[----:B------:R-:W-:Y:S01]  /*2dc0*/  ISETP.NE.AND P0, PT, R13, RZ, PT ;  /* 0x000000ff0d00720c */ /* 0x000fe20003f05270 */
[----:B0-----:R-:W-:Y:S01]  /*2dd0*/  FMUL R15, R15, R2 ;  /* 0x000000020f0f7220 */ /* 0x001fe20000400000 */
[----:B------:R-:W-:Y:S01]  /*2de0*/  VIADD R2, R6, 0xb0f8a ;  /* 0x000b0f8a06027836 */ /* 0x000fe20000000000 */
[----:B---3--:R-:W-:-:S05]  /*2df0*/  I2FP.F32.U32 R16, R16 ;  /* 0x0000001000107245 */ /* 0x008fca0000201000 */
[----:B------:R-:W-:-:S05]  /*2e00*/  FFMA R15, R15, UR8, R16 ;  /* 0x000000080f0f7c23 */ /* 0x000fca0008000010 */
[----:B------:R-:W-:-:S04]  /*2e10*/  FMNMX R15, RZ, R15, !PT ;  /* 0x0000000fff0f7209 */ /* 0x000fc80007800000 */
[----:B------:R-:W-:-:S06]  /*2e20*/  FMNMX R15, R15, 255, PT ;  /* 0x437f00000f0f7809 */ /* 0x000fcc0003800000 */
[----:B------:R-:W0:Y:S02]  /*2e30*/  F2I.U32.TRUNC.NTZ R15, R15 ;  /* 0x0000000f000f7305 */ /* 0x000e24000020f000 */
[----:B0-----:R2:W-:Y:S01]  /*2e40*/  STG.E.U8 desc[UR6][R8.64], R15 ;  /* 0x0000000f08007986 */ /* 0x0015e2000c101106 */
[----:B------:R-:W-:Y:S05]  /*2e50*/  @P0 BRA `(.L_x_44) ;  /* 0xfffffff800880947 */ /* 0x000fea000383ffff */
.L_x_40:
[----:B01----:R-:W0:Y:S02]  /*2e60*/  LDC R2, c[0x0][0x390] ;  /* 0x0000e400ff027b82 */ /* 0x003e240000000800 */
[----:B0-----:R-:W-:-:S04]  /*2e70*/  LOP3.LUT R2, R2, 0x1, RZ, 0xc0, !PT ;  /* 0x0000000102027812 */ /* 0x001fc800078ec0ff */
[----:B------:R-:W-:-:S13]  /*2e80*/  ISETP.NE.U32.AND P0, PT, R2, 0x1, PT ;  /* 0x000000010200780c */ /* 0x000fda0003f05070 */
[----:B------:R-:W-:Y:S05]  /*2e90*/  @P0 EXIT ;  /* 0x000000000000094d */ /* 0x000fea0003800000 */
[----:B------:R-:W-:Y:S01]  /*2ea0*/  SHF.R.U32.HI R2, RZ, 0x2, R7 ;  /* 0x00000002ff027819 */ /* 0x000fe20000011607 */
[----:B------:R-:W-:Y:S01]  /*2eb0*/  IMAD.SHL.U32 R5, R3, 0x10, RZ ;  /* 0x0000001003057824 */ /* 0x000fe200078e00ff */
[----:B------:R-:W-:Y:S01]  /*2ec0*/  BSSY.RECONVERGENT B0, `(.L_x_45) ;  /* 0x000003c000007945 */ /* 0x000fe20003800200 */
[----:B--2---:R-:W-:Y:S01]  /*2ed0*/  IMAD.MOV.U32 R8, RZ, RZ, 0x3e055027 ;  /* 0x3e055027ff087424 */ /* 0x004fe200078e00ff */
[----:B------:R-:W-:Y:S01]  /*2ee0*/  LOP3.LUT R2, R2, R7, RZ, 0x3c, !PT ;  /* 0x0000000702027212 */ /* 0x000fe200078e3cff */
[----:B------:R-:W-:-:S04]  /*2ef0*/  IMAD.IADD R11, R0, 0x1, R11 ;  /* 0x00000001000b7824 */ /* 0x000fc800078e020b */
[----:B------:R-:W-:-:S05]  /*2f00*/  IMAD.SHL.U32 R7, R2, 0x2, RZ ;  /* 0x0000000202077824 */ /* 0x000fca00078e00ff */
[----:B------:R-:W-:Y:S01]  /*2f10*/  LOP3.LUT R2, R2, R7, R5, 0x96, !PT ;  /* 0x0000000702027212 */ /* 0x000fe200078e9605 */
[----:B------:R-:W-:-:S03]  /*2f20*/  IMAD.MOV.U32 R5, RZ, RZ, 0x2f800000 ;  /* 0x2f800000ff057424 */ /* 0x000fc600078e00ff */
[----:B------:R-:W-:-:S04]  /*2f30*/  LOP3.LUT R3, R2, R3, RZ, 0x3c, !PT ;  /* 0x0000000302037212 */ /* 0x000fc800078e3cff */
[----:B------:R-:W-:-:S04]  /*2f40*/  IADD3 R2, PT, PT, R6, 0x587c5, R3 ;  /* 0x000587c506027810 */ /* 0x000fc80007ffe003 */
[----:B------:R-:W-:-:S05]  /*2f50*/  I2FP.F32.U32 R2, R2 ;  /* 0x0000000200027245 */ /* 0x000fca0000201000 */
[----:B------:R-:W-:-:S05]  /*2f60*/  FFMA R2, R2, R5, 1.1641532182693481445e-10 ;  /* 0x2f00000002027423 */ /* 0x000fca0000000005 */
[----:B------:R-:W-:-:S13]  /*2f70*/  FSETP.GEU.AND P0, PT, R2, 1.175494350822287508e-38, PT ;  /* 0x008000000200780b */ /* 0x000fda0003f0e000 */
[----:B------:R-:W-:-:S04]  /*2f80*/  @!P0 FMUL R2, R2, 8388608 ;  /* 0x4b00000002028820 */ /* 0x000fc80000400000 */
[----:B------:R-:W-:-:S05]  /*2f90*/  VIADD R5, R2, 0xc0d55555 ;  /* 0xc0d5555502057836 */ /* 0x000fca0000000000 */
[----:B------:R-:W-:-:S05]  /*2fa0*/  LOP3.LUT R7, R5, 0xff800000, RZ, 0xc0, !PT ;  /* 0xff80000005077812 */ /* 0x000fca00078ec0ff */
[----:B------:R-:W-:-:S04]  /*2fb0*/  IMAD.IADD R5, R2, 0x1, -R7 ;  /* 0x0000000102057824 */ /* 0x000fc800078e0a07 */
[----:B------:R-:W-:Y:S01]  /*2fc0*/  FADD R9, R5, -1 ;  /* 0xbf80000005097421 */ /* 0x000fe20000000000 */
[----:B------:R-:W-:Y:S02]  /*2fd0*/  FSEL R5, RZ, -23, P0 ;  /* 0xc1b80000ff057808 */ /* 0x000fe40000000000 */
[----:B------:R-:W-:Y:S01]  /*2fe0*/  ISETP.GT.U32.AND P0, PT, R2, 0x7f7fffff, PT ;  /* 0x7f7fffff0200780c */ /* 0x000fe20003f04070 */
[----:B------:R-:W-:-:S04]  /*2ff0*/  FFMA R8, R9, -R8, 0.14084610342979431152 ;  /* 0x3e1039f609087423 */ /* 0x000fc80000000808 */
[----:B------:R-:W-:-:S04]  /*3000*/  FFMA R8, R9, R8, -0.12148627638816833496 ;  /* 0xbdf8cdcc09087423 */ /* 0x000fc80000000008 */
[----:B------:R-:W-:-:S04]  /*3010*/  FFMA R8, R9, R8, 0.13980610668659210205 ;  /* 0x3e0f295509087423 */ /* 0x000fc80000000008 */
[----:B------:R-:W-:-:S04]  /*3020*/  FFMA R8, R9, R8, -0.16684235632419586182 ;  /* 0xbe2ad8b909087423 */ /* 0x000fc80000000008 */
[----:B------:R-:W-:-:S04]  /*3030*/  FFMA R8, R9, R8, 0.20012299716472625732 ;  /* 0x3e4ced0b09087423 */ /* 0x000fc80000000008 */
[----:B------:R-:W-:-:S04]  /*3040*/  FFMA R8, R9, R8, -0.24999669194221496582 ;  /* 0xbe7fff2209087423 */ /* 0x000fc80000000008 */
[----:B------:R-:W-:-:S04]  /*3050*/  FFMA R8, R9, R8, 0.33333182334899902344 ;  /* 0x3eaaaa7809087423 */ /* 0x000fc80000000008 */
[C---:B------:R-:W-:Y:S01]  /*3060*/  FFMA R10, R9.reuse, R8, -0.5 ;  /* 0xbf000000090a7423 */ /* 0x040fe20000000008 */
[----:B------:R-:W-:Y:S01]  /*3070*/  I2FP.F32.S32 R8, R7 ;  /* 0x0000000700087245 */ /* 0x000fe20000201400 */
[----:B------:R-:W-:Y:S02]  /*3080*/  IMAD.MOV.U32 R7, RZ, RZ, 0x7f800000 ;  /* 0x7f800000ff077424 */ /* 0x000fe400078e00ff */
[C---:B------:R-:W-:Y:S02]  /*3090*/  FMUL R10, R9.reuse, R10 ;  /* 0x0000000a090a7220 */ /* 0x040fe40000400000 */
[----:B------:R-:W-:Y:S01]  /*30a0*/  FFMA R8, R8, 1.1920928955078125e-07, R5 ;  /* 0x3400000008087823 */ /* 0x000fe20000000005 */
[----:B------:R-:W-:Y:S01]  /*30b0*/  SHF.R.U32.HI R5, RZ, 0x2, R4 ;  /* 0x00000002ff057819 */ /* 0x000fe20000011604 */
[----:B------:R-:W-:-:S03]  /*30c0*/  FFMA R9, R9, R10, R9 ;  /* 0x0000000a09097223 */ /* 0x000fc60000000009 */
[----:B------:R-:W-:Y:S01]  /*30d0*/  LOP3.LUT R5, R5, R4, RZ, 0x3c, !PT ;  /* 0x0000000405057212 */ /* 0x000fe200078e3cff */
[----:B------:R-:W-:Y:S01]  /*30e0*/  FFMA R8, R8, 0.69314718246459960938, R9 ;  /* 0x3f31721808087823 */ /* 0x000fe20000000009 */
[C---:B------:R-:W-:Y:S01]  /*30f0*/  @P0 FFMA R8, R2.reuse, R7, +INF ;  /* 0x7f80000002080423 */ /* 0x040fe20000000007 */
[----:B------:R-:W-:Y:S01]  /*3100*/  IMAD.SHL.U32 R4, R3, 0x10, RZ ;  /* 0x0000001003047824 */ /* 0x000fe200078e00ff */
[----:B------:R-:W-:Y:S01]  /*3110*/  FSETP.NEU.AND P0, PT, R2, RZ, PT ;  /* 0x000000ff0200720b */ /* 0x000fe20003f0d000 */
[----:B------:R-:W-:Y:S02]  /*3120*/  IMAD.SHL.U32 R7, R5, 0x2, RZ ;  /* 0x0000000205077824 */ /* 0x000fe400078e00ff */
[----:B------:R-:W-:-:S03]  /*3130*/  FMUL R8, R8, -2 ;  /* 0xc000000008087820 */ /* 0x000fc60000400000 */
[----:B------:R-:W-:Y:S02]  /*3140*/  LOP3.LUT R4, R5, R7, R4, 0x96, !PT ;  /* 0x0000000705047212 */ /* 0x000fe400078e9604 */
[----:B------:R-:W-:Y:S02]  /*3150*/  FSEL R5, R8, +INF , P0 ;  /* 0x7f80000008057808 */ /* 0x000fe40000000000 */
[----:B------:R-:W-:Y:S02]  /*3160*/  LOP3.LUT R3, R4, R3, RZ, 0x3c, !PT ;  /* 0x0000000304037212 */ /* 0x000fe400078e3cff */
[----:B------:R0:W1:Y:S01]  /*3170*/  MUFU.RSQ R2, R5 ;  /* 0x0000000500027308 */ /* 0x0000620000001400 */
[----:B------:R-:W-:Y:S01]  /*3180*/  VIADD R4, R5, 0xf3000000 ;  /* 0xf300000005047836 */ /* 0x000fe20000000000 */
[----:B------:R-:W-:Y:S01]  /*3190*/  IADD3 R3, PT, PT, R6, 0xb0f8a, R3 ;  /* 0x000b0f8a06037810 */ /* 0x000fe20007ffe003 */
[----:B------:R-:W-:-:S03]  /*31a0*/  IMAD.MOV.U32 R6, RZ, RZ, 0x30c90fdb ;  /* 0x30c90fdbff067424 */ /* 0x000fc600078e00ff */
[----:B------:R-:W-:Y:S02]  /*31b0*/  ISETP.GT.U32.AND P0, PT, R4, 0x727fffff, PT ;  /* 0x727fffff0400780c */ /* 0x000fe40003f04070 */
[----:B------:R-:W-:-:S05]  /*31c0*/  I2FP.F32.U32 R3, R3 ;  /* 0x0000000300037245 */ /* 0x000fca0000201000 */
[----:B------:R-:W-:-:S06]  /*31d0*/  FFMA R6, R3, R6, 7.314590599882819788e-10 ;  /* 0x30490fdb03067423 */ /* 0x000fcc0000000006 */
[----:B01----:R-:W-:Y:S05]  /*31e0*/  @!P0 BRA `(.L_x_46) ;  /* 0x0000000000148947 */ /* 0x003fea0003800000 */
[----:B------:R-:W-:Y:S01]  /*31f0*/  IMAD.MOV.U32 R2, RZ, RZ, R5 ;  /* 0x000000ffff027224 */ /* 0x000fe200078e0005 */
[----:B------:R-:W-:-:S07]  /*3200*/  MOV R20, 0x3220 ;  /* 0x0000322000147802 */ /* 0x000fce0000000f00 */
[----:B------:R-:W-:Y:S05]  /*3210*/  CALL.REL.NOINC `($__internal_1_$__cuda_sm20_sqrt_rn_f32_slowpath) ;  /* 0x0000000000587944 */ /* 0x000fea0003c00000 */
[----:B------:R-:W-:Y:S01]  /*3220*/  IMAD.MOV.U32 R0, RZ, RZ, R15 ;  /* 0x000000ffff007224 */ /* 0x000fe200078e000f */
[----:B------:R-:W-:Y:S06]  /*3230*/  BRA `(.L_x_47) ;  /* 0x0000000000107947 */ /* 0x000fec0003800000 */
.L_x_46:
[----:B------:R-:W-:Y:S01]  /*3240*/  FMUL.FTZ R0, R5, R2 ;  /* 0x0000000205007220 */ /* 0x000fe20000410000 */
[----:B------:R-:W-:-:S03]  /*3250*/  FMUL.FTZ R2, R2, 0.5 ;  /* 0x3f00000002027820 */ /* 0x000fc60000410000 */
[----:B------:R-:W-:-:S04]  /*3260*/  FFMA R3, -R0, R0, R5 ;  /* 0x0000000000037223 */ /* 0x000fc80000000105 */
[----:B------:R-:W-:-:S07]  /*3270*/  FFMA R0, R3, R2, R0 ;  /* 0x0000000203007223 */ /* 0x000fce0000000000 */
.L_x_47:
[----:B------:R-:W-:Y:S05]  /*3280*/  BSYNC.RECONVERGENT B0 ;  /* 0x0000000000007941 */ /* 0x000fea0003800200 */
.L_x_45:
[----:B------:R-:W0:Y:S02]  /*3290*/  LDCU.64 UR4, c[0x0][0x380] ;  /* 0x00007000ff0477ac */ /* 0x000e240008000a00 */
[C---:B0-----:R-:W-:Y:S01]  /*32a0*/  IADD3 R2, P0, PT, R11.reuse, UR4, RZ ;  /* 0x000000040b027c10 */ /* 0x041fe2000ff1e0ff */
[----:B------:R-:W-:Y:S01]  /*32b0*/  FMUL.RZ R6, R6, 0.15915493667125701904 ;  /* 0x3e22f98306067820 */ /* 0x000fe2000040c000 */
[----:B------:R-:W0:Y:S02]  /*32c0*/  LDCU UR4, c[0x0][0x394] ;  /* 0x00007280ff0477ac */ /* 0x000e240008000800 */
[----:B------:R-:W-:-:S05]  /*32d0*/  LEA.HI.X.SX32 R3, R11, UR5, 0x1, P0 ;  /* 0x000000050b037c11 */ /* 0x000fca00080f0eff */
[----:B------:R-:W2:Y:S01]  /*32e0*/  LDG.E.U8 R4, desc[UR6][R2.64] ;  /* 0x0000000602047981 */ /* 0x000ea2000c1e1100 */
[----:B------:R-:W1:Y:S02]  /*32f0*/  MUFU.SIN R5, R6 ;  /* 0x0000000600057308 */ /* 0x000e640000000400 */
[----:B-1----:R-:W-:Y:S01]  /*3300*/  FMUL R0, R5, R0 ;  /* 0x0000000005007220 */ /* 0x002fe20000400000 */
[----:B--2---:R-:W-:-:S05]  /*3310*/  I2FP.F32.U32 R7, R4 ;  /* 0x0000000400077245 */ /* 0x004fca0000201000 */
[----:B0-----:R-:W-:-:S05]  /*3320*/  FFMA R0, R0, UR4, R7 ;  /* 0x0000000400007c23 */ /* 0x001fca0008000007 */
[----:B------:R-:W-:-:S04]  /*3330*/  FMNMX R0, RZ, R0, !PT ;  /* 0x00000000ff007209 */ /* 0x000fc80007800000 */
[----:B------:R-:W-:-:S04]  /*3340*/  FMNMX R0, R0, 255, PT ;  /* 0x437f000000007809 */ /* 0x000fc80003800000 */
[----:B------:R-:W0:Y:S02]  /*3350*/  F2I.U32.TRUNC.NTZ R5, R0 ;  /* 0x0000000000057305 */ /* 0x000e24000020f000 */
[----:B0-----:R-:W-:Y:S01]  /*3360*/  STG.E.U8 desc[UR6][R2.64], R5 ;  /* 0x0000000502007986 */ /* 0x001fe2000c101106 */
[----:B------:R-:W-:Y:S05]  /*3370*/  EXIT ;  /* 0x000000000000794d */ /* 0x000fea0003800000 */
        .weak           $__internal_1_$__cuda_sm20_sqrt_rn_f32_slowpath
        .type           $__internal_1_$__cuda_sm20_sqrt_rn_f32_slowpath,@function
        .size           $__internal_1_$__cuda_sm20_sqrt_rn_f32_slowpath,(.L_x_76 - $__internal_1_$__cuda_sm20_sqrt_rn_f32_slowpath)
$__internal_1_$__cuda_sm20_sqrt_rn_f32_slowpath:
[----:B------:R-:W-:-:S13]  /*3380*/  LOP3.LUT P0, RZ, R2, 0x7fffffff, RZ, 0xc0, !PT ;  /* 0x7fffffff02ff7812 */ /* 0x000fda000780c0ff */
[----:B------:R-:W-:Y:S01]  /*3390*/  @!P0 IMAD.MOV.U32 R15, RZ, RZ, R2 ;  /* 0x000000ffff0f8224 */ /* 0x000fe200078e0002 */
[----:B------:R-:W-:Y:S06]  /*33a0*/  @!P0 BRA `(.L_x_48) ;  /* 0x0000000000408947 */ /* 0x000fec0003800000 */
[----:B------:R-:W-:-:S13]  /*33b0*/  FSETP.GEU.FTZ.AND P0, PT, R2, RZ, PT ;  /* 0x000000ff0200720b */ /* 0x000fda0003f1e000 */
[----:B------:R-:W-:Y:S01]  /*33c0*/  @!P0 IMAD.MOV.U32 R15, RZ, RZ, 0x7fffffff ;  /* 0x7fffffffff0f8424 */ /* 0x000fe200078e00ff */
[----:B------:R-:W-:Y:S06]  /*33d0*/  @!P0 BRA `(.L_x_48) ;  /* 0x0000000000348947 */ /* 0x000fec0003800000 */
[----:B------:R-:W-:-:S13]  /*33e0*/  FSETP.GTU.FTZ.AND P0, PT, |R2|, +INF , PT ;  /* 0x7f8000000200780b */ /* 0x000fda0003f1c200 */
[----:B------:R-:W-:Y:S01]  /*33f0*/  @P0 FADD.FTZ R15, R2, 1 ;  /* 0x3f800000020f0421 */ /* 0x000fe20000010000 */
[----:B------:R-:W-:Y:S06]  /*3400*/  @P0 BRA `(.L_x_48) ;  /* 0x0000000000280947 */ /* 0x000fec0003800000 */
[----:B------:R-:W-:-:S13]  /*3410*/  FSETP.NEU.FTZ.AND P0, PT, |R2|, +INF , PT ;  /* 0x7f8000000200780b */ /* 0x000fda0003f1d200 */
[----:B------:R-:W-:-:S04]  /*3420*/  @P0 FFMA R16, R2, 1.84467440737095516160e+19, RZ ;  /* 0x5f80000002100823 */ /* 0x000fc800000000ff */
[----:B------:R-:W0:Y:S02]  /*3430*/  @P0 MUFU.RSQ R15, R16 ;  /* 0x00000010000f0308 */ /* 0x000e240000001400 */
[----:B0-----:R-:W-:Y:S01]  /*3440*/  @P0 FMUL.FTZ R17, R16, R15 ;  /* 0x0000000f10110220 */ /* 0x001fe20000410000 */
[----:B------:R-:W-:Y:S01]  /*3450*/  @P0 FMUL.FTZ R19, R15, 0.5 ;  /* 0x3f0000000f130820 */ /* 0x000fe20000410000 */
[----:B------:R-:W-:Y:S02]  /*3460*/  @!P0 IMAD.MOV.U32 R15, RZ, RZ, R2 ;  /* 0x000000ffff0f8224 */ /* 0x000fe400078e0002 */
[----:B------:R-:W-:-:S04]  /*3470*/  @P0 FADD.FTZ R18, -R17, -RZ ;  /* 0x800000ff11120221 */ /* 0x000fc80000010100 */
[----:B------:R-:W-:-:S04]  /*3480*/  @P0 FFMA R18, R17, R18, R16 ;  /* 0x0000001211120223 */ /* 0x000fc80000000010 */
[----:B------:R-:W-:-:S04]  /*3490*/  @P0 FFMA R18, R18, R19, R17 ;  /* 0x0000001312120223 */ /* 0x000fc80000000011 */
[----:B------:R-:W-:-:S07]  /*34a0*/  @P0 FMUL.FTZ R15, R18, 2.3283064365386962891e-10 ;  /* 0x2f800000120f0820 */ /* 0x000fce0000410000 */
.L_x_48:
[----:B------:R-:W-:Y:S02]  /*34b0*/  IMAD.MOV.U32 R16, RZ, RZ, R20 ;  /* 0x000000ffff107224 */ /* 0x000fe400078e0014 */
[----:B------:R-:W-:-:S04]  /*34c0*/  IMAD.MOV.U32 R17, RZ, RZ, 0x0 ;  /* 0x00000000ff117424 */ /* 0x000fc800078e00ff */
[----:B------:R-:W-:Y:S05]  /*34d0*/  RET.REL.NODEC R16 `(_Z16add_noise_kernelPhiiify) ;  /* 0xffffffc810c87950 */ /* 0x000fea0003c3ffff */
.L_x_49:
        /* <DEDUP_REMOVED lines=10> */
.L_x_76:


//--------------------- .text._Z21edge_detection_kernelPhS_iii --------------------------
	.section	.text._Z21edge_detection_kernelPhS_iii,"ax",@progbits
	.align	128
        .global         _Z21edge_detection_kernelPhS_iii
        .type           _Z21edge_detection_kernelPhS_iii,@function
        .size           _Z21edge_detection_kernelPhS_iii,(.L_x_77 - _Z21edge_detection_kernelPhS_iii)
        .other          _Z21edge_detection_kernelPhS_iii,@"STO_CUDA_ENTRY STV_DEFAULT"
_Z21edge_detection_kernelPhS_iii:
.text._Z21edge_detection_kernelPhS_iii:
[----:B------:R-:W-:Y:S01]  /*0000*/  LDC R1, c[0x0][0x37c] ;  /* 0x0000df00ff017b82 */ /* 0x000fe20000000800 */
[----:B------:R-:W0:Y:S07]  /*0010*/  S2R R7, SR_TID.Y ;  /* 0x0000000000077919 */ /* 0x000e2e0000002200 */
[----:B------:R-:W1:Y:S01]  /*0020*/  LDC R5, c[0x0][0x360] ;  /* 0x0000d800ff057b82 */ /* 0x000e620000000800 */
[----:B------:R-:W1:Y:S07]  /*0030*/  S2R R4, SR_TID.X ;  /* 0x0000000000047919 */ /* 0x000e6e0000002100 */
[----:B------:R-:W0:Y:S08]  /*0040*/  S2UR UR5, SR_CTAID.Y ;  /* 0x00000000000579c3 */ /* 0x000e300000002600 */
[----:B------:R-:W0:Y:S08]  /*0050*/  LDC R0, c[0x0][0x364] ;  /* 0x0000d900ff007b82 */ /* 0x000e300000000800 */
[----:B------:R-:W1:Y:S08]  /*0060*/  S2UR UR4, SR_CTAID.X ;  /* 0x00000000000479c3 */ /* 0x000e700000002500 */
[----:B------:R-:W2:Y:S08]  /*0070*/  LDC.64 R2, c[0x0][0x390] ;  /* 0x0000e400ff027b82 */ /* 0x000eb00000000a00 */
[----:B------:R-:W3:Y:S01]  /*0080*/  LDC R23, c[0x0][0x398] ;  /* 0x0000e600ff177b82 */ /* 0x000ee20000000800 */
[----:B0-----:R-:W-:-:S02]  /*0090*/  IMAD R0, R0, UR5, R7 ;  /* 0x0000000500007c24 */ /* 0x001fc4000f8e0207 */
[----:B-1----:R-:W-:-:S03]  /*00a0*/  IMAD R5, R5, UR4, R4 ;  /* 0x0000000405057c24 */ /* 0x002fc6000f8e0204 */
[----:B--2---:R-:W-:-:S04]  /*00b0*/  ISETP.GE.AND P0, PT, R0, R3, PT ;  /* 0x000000030000720c */ /* 0x004fc80003f06270 */
[----:B------:R-:W-:-:S04]  /*00c0*/  ISETP.GE.OR P0, PT, R5, R2, P0 ;  /* 0x000000020500720c */ /* 0x000fc80000706670 */
[----:B---3--:R-:W-:-:S13]  /*00d0*/  ISETP.LT.OR P0, PT, R23, 0x1, P0 ;  /* 0x000000011700780c */ /* 0x008fda0000701670 */
[----:B------:R-:W-:Y:S05]  /*00e0*/  @P0 EXIT ;  /* 0x000000000000094d */ /* 0x000fea0003800000 */
[----:B------:R-:W-:Y:S01]  /*00f0*/  IADD3 R3, PT, PT, R3, -0x1, RZ ;  /* 0xffffffff03037810 */ /* 0x000fe20007ffe0ff */
[----:B------:R-:W-:Y:S01]  /*0100*/  VIADD R4, R2, 0xffffffff ;  /* 0xffffffff02047836 */ /* 0x000fe20000000000 */
[C---:B------:R-:W-:Y:S01]  /*0110*/  VIMNMX.U32 R6, PT, PT, R0.reuse, 0x1, !PT ;  /* 0x0000000100067848 */ /* 0x040fe20007fe0000 */
[----:B------:R-:W-:Y:S01]  /*0120*/  IMAD R14, R0, R2, R5 ;  /* 0x00000002000e7224 */ /* 0x000fe200078e0205 */
[C---:B------:R-:W-:Y:S01]  /*0130*/  VIMNMX R7, PT, PT, R5.reuse, 0x1, !PT ;  /* 0x0000000105077848 */ /* 0x040fe20007fe0100 */
[----:B------:R-:W0:Y:S01]  /*0140*/  LDCU.64 UR4, c[0x0][0x358] ;  /* 0x00006b00ff0477ac */ /* 0x000e220008000a00 */
[----:B------:R-:W-:Y:S01]  /*0150*/  VIMNMX R11, PT, PT, RZ, R5, !PT ;  /* 0x00000005ff0b7248 */ /* 0x000fe20007fe0100 */
[----:B------:R-:W-:Y:S01]  /*0160*/  IMAD R14, R14, R23, RZ ;  /* 0x000000170e0e7224 */ /* 0x000fe200078e02ff */
[----:B------:R-:W-:Y:S01]  /*0170*/  VIMNMX R13, PT, PT, R5, -0x1, !PT ;  /* 0xffffffff050d7848 */ /* 0x000fe20007fe0100 */
[----:B------:R-:W1:Y:S01]  /*0180*/  LDCU.128 UR8, c[0x0][0x380] ;  /* 0x00007000ff0877ac */ /* 0x000e620008000c00 */
[----:B------:R-:W-:-:S02]  /*0190*/  VIADDMNMX.U32 R9, R6, 0xffffffff, R3, PT ;  /* 0xffffffff06097846 */ /* 0x000fc40003800003 */
[C---:B------:R-:W-:Y:S02]  /*01a0*/  VIADDMNMX.U32 R5, R0.reuse, 0x1, R3, PT ;  /* 0x0000000100057846 */ /* 0x040fe40003800003 */
[--C-:B------:R-:W-:Y:S02]  /*01b0*/  VIADDMNMX R7, R7, 0xffffffff, R4.reuse, PT ;  /* 0xffffffff07077846 */ /* 0x100fe40003800104 */
[----:B------:R-:W-:Y:S02]  /*01c0*/  VIMNMX.U32 R3, PT, PT, R0, R3, PT ;  /* 0x0000000300037248 */ /* 0x000fe40003fe0000 */
[----:B------:R-:W-:Y:S01]  /*01d0*/  VIMNMX R11, PT, PT, R4, R11, PT ;  /* 0x0000000b040b7248 */ /* 0x000fe20003fe0100 */
[-CC-:B------:R-:W-:Y:S01]  /*01e0*/  IMAD R0, R5, R2.reuse, R7.reuse ;  /* 0x0000000205007224 */ /* 0x180fe200078e0207 */
[----:B------:R-:W-:Y:S01]  /*01f0*/  VIADDMNMX R13, R13, 0x1, R4, PT ;  /* 0x000000010d0d7846 */ /* 0x000fe20003800104 */
[-CC-:B------:R-:W-:Y:S02]  /*0200*/  IMAD R16, R9, R2.reuse, R7.reuse ;  /* 0x0000000209107224 */ /* 0x180fe400078e0207 */
[----:B------:R-:W-:-:S02]  /*0210*/  IMAD R6, R3, R2, R7 ;  /* 0x0000000203067224 */ /* 0x000fc400078e0207 */
[-C--:B------:R-:W-:Y:S02]  /*0220*/  IMAD R18, R3, R2.reuse, R13 ;  /* 0x0000000203127224 */ /* 0x080fe400078e020d */
[CC--:B------:R-:W-:Y:S02]  /*0230*/  IMAD R22, R9.reuse, R2.reuse, R11 ;  /* 0x0000000209167224 */ /* 0x0c0fe400078e020b */
[-C--:B------:R-:W-:Y:S02]  /*0240*/  IMAD R4, R9, R2.reuse, R13 ;  /* 0x0000000209047224 */ /* 0x080fe400078e020d */
[CC--:B------:R-:W-:Y:S02]  /*0250*/  IMAD R20, R5.reuse, R2.reuse, R11 ;  /* 0x0000000205147224 */ /* 0x0c0fe400078e020b */
[----:B------:R-:W-:Y:S02]  /*0260*/  IMAD R2, R5, R2, R13 ;  /* 0x0000000205027224 */ /* 0x000fe400078e020d */
[----:B------:R-:W-:-:S02]  /*0270*/  IMAD R15, R0, R23, RZ ;  /* 0x00000017000f7224 */ /* 0x000fc400078e02ff */
[-C--:B------:R-:W-:Y:S02]  /*0280*/  IMAD R16, R16, R23.reuse, RZ ;  /* 0x0000001710107224 */ /* 0x080fe400078e02ff */
[-C--:B------:R-:W-:Y:S02]  /*0290*/  IMAD R17, R6, R23.reuse, RZ ;  /* 0x0000001706117224 */ /* 0x080fe400078e02ff */
[-C--:B------:R-:W-:Y:S02]  /*02a0*/  IMAD R18, R18, R23.reuse, RZ ;  /* 0x0000001712127224 */ /* 0x080fe400078e02ff */
[-C--:B------:R-:W-:Y:S02]  /*02b0*/  IMAD R19, R4, R23.reuse, RZ ;  /* 0x0000001704137224 */ /* 0x080fe400078e02ff */
[-C--:B------:R-:W-:Y:S02]  /*02c0*/  IMAD R20, R20, R23.reuse, RZ ;  /* 0x0000001714147224 */ /* 0x080fe400078e02ff */
[----:B------:R-:W-:-:S02]  /*02d0*/  IMAD R21, R2, R23, RZ ;  /* 0x0000001702157224 */ /* 0x000fc400078e02ff */
[----:B------:R-:W-:Y:S01]  /*02e0*/  IMAD R22, R22, R23, RZ ;  /* 0x0000001716167224 */ /* 0x000fe200078e02ff */
[----:B01----:R-:W-:-:S07]  /*02f0*/  IADD3 R23, PT, PT, -R23, RZ, RZ ;  /* 0x000000ff17177210 */ /* 0x003fce0007ffe1ff */
.L_x_53:
[----:B------:R-:W-:Y:S02]  /*0300*/  IADD3 R8, P0, PT, R22, UR8, RZ ;  /* 0x0000000816087c10 */ /* 0x000fe4000ff1e0ff */
[----:B------:R-:W-:Y:S02]  /*0310*/  IADD3 R24, P1, PT, R16, UR8, RZ ;  /* 0x0000000810187c10 */ /* 0x000fe4000ff3e0ff */
[----:B------:R-:W-:Y:S02]  /*0320*/  LEA.HI.X.SX32 R9, R22, UR9, 0x1, P0 ;  /* 0x0000000916097c11 */ /* 0x000fe400080f0eff */
[----:B------:R-:W-:Y:S02]  /*0330*/  LEA.HI.X.SX32 R25, R16, UR9, 0x1, P1 ;  /* 0x0000000910197c11 */ /* 0x000fe400088f0eff */
[----:B------:R-:W-:Y:S01]  /*0340*/  IADD3 R10, P1, PT, R19, UR8, RZ ;  /* 0x00000008130a7c10 */ /* 0x000fe2000ff3e0ff */
[----:B0-----:R0:W2:Y:S01]  /*0350*/  LDG.E.U8 R0, desc[UR4][R8.64] ;  /* 0x0000000408007981 */ /* 0x0010a2000c1e1100 */
[----:B------:R-:W-:-:S03]  /*0360*/  IADD3 R12, P0, PT, R17, UR8, RZ ;  /* 0x00000008110c7c10 */ /* 0x000fc6000ff1e0ff */
[----:B------:R-:W3:Y:S01]  /*0370*/  LDG.E.U8 R24, desc[UR4][R24.64] ;  /* 0x0000000418187981 */ /* 0x000ee2000c1e1100 */
[----:B------:R-:W-:Y:S02]  /*0380*/  LEA.HI.X.SX32 R11, R19, UR9, 0x1, P1 ;  /* 0x00000009130b7c11 */ /* 0x000fe400088f0eff */
[----:B------:R-:W-:-:S03]  /*0390*/  LEA.HI.X.SX32 R13, R17, UR9, 0x1, P0 ;  /* 0x00000009110d7c11 */ /* 0x000fc600080f0eff */
[----:B------:R1:W4:Y:S01]  /*03a0*/  LDG.E.U8 R10, desc[UR4][R10.64] ;  /* 0x000000040a0a7981 */ /* 0x000322000c1e1100 */
[----:B------:R-:W-:-:S03]  /*03b0*/  IADD3 R6, P0, PT, R18, UR8, RZ ;  /* 0x0000000812067c10 */ /* 0x000fc6000ff1e0ff */
[----:B------:R-:W5:Y:S01]  /*03c0*/  LDG.E.U8 R12, desc[UR4][R12.64] ;  /* 0x000000040c0c7981 */ /* 0x000f62000c1e1100 */
[C---:B------:R-:W-:Y:S02]  /*03d0*/  IADD3 R2, P1, PT, R15.reuse, UR8, RZ ;  /* 0x000000080f027c10 */ /* 0x040fe4000ff3e0ff */
[----:B------:R-:W-:Y:S02]  /*03e0*/  LEA.HI.X.SX32 R7, R18, UR9, 0x1, P0 ;  /* 0x0000000912077c11 */ /* 0x000fe400080f0eff */
[C---:B------:R-:W-:Y:S02]  /*03f0*/  IADD3 R4, P0, PT, R20.reuse, UR8, RZ ;  /* 0x0000000814047c10 */ /* 0x040fe4000ff1e0ff */
[----:B------:R-:W-:Y:S01]  /*0400*/  LEA.HI.X.SX32 R3, R15, UR9, 0x1, P1 ;  /* 0x000000090f037c11 */ /* 0x000fe200088f0eff */
[----:B------:R-:W5:Y:S01]  /*0410*/  LDG.E.U8 R6, desc[UR4][R6.64] ;  /* 0x0000000406067981 */ /* 0x000f62000c1e1100 */
[C---:B0-----:R-:W-:Y:S02]  /*0420*/  IADD3 R8, P1, PT, R21.reuse, UR8, RZ ;  /* 0x0000000815087c10 */ /* 0x041fe4000ff3e0ff */
[----:B------:R-:W-:Y:S01]  /*0430*/  LEA.HI.X.SX32 R5, R20, UR9, 0x1, P0 ;  /* 0x0000000914057c11 */ /* 0x000fe200080f0eff */
[----:B------:R0:W5:Y:S01]  /*0440*/  LDG.E.U8 R2, desc[UR4][R2.64] ;  /* 0x0000000402027981 */ /* 0x000162000c1e1100 */
[----:B------:R-:W-:-:S03]  /*0450*/  LEA.HI.X.SX32 R9, R21, UR9, 0x1, P1 ;  /* 0x0000000915097c11 */ /* 0x000fc600088f0eff */
[----:B------:R-:W5:Y:S04]  /*0460*/  LDG.E.U8 R4, desc[UR4][R4.64] ;  /* 0x0000000404047981 */ /* 0x000f68000c1e1100 */
[----:B------:R-:W5:Y:S01]  /*0470*/  LDG.E.U8 R8, desc[UR4][R8.64] ;  /* 0x0000000408087981 */ /* 0x000f62000c1e1100 */
[----:B------:R-:W-:Y:S01]  /*0480*/  BSSY.RECONVERGENT B0, `(.L_x_50) ;  /* 0x000002a000007945 */ /* 0x000fe20003800200 */
[----:B--2---:R-:W-:Y:S02]  /*0490*/  I2FP.F32.U32 R0, R0 ;  /* 0x0000000000007245 */ /* 0x004fe40000201000 */
[----:B---3--:R-:W-:-:S03]  /*04a0*/  I2FP.F32.U32 R24, R24 ;  /* 0x0000001800187245 */ /* 0x008fc60000201000 */
[----:B-1----:R-:W-:Y:S02]  /*04b0*/  FADD R11, R0, R0 ;  /* 0x00000000000b7221 */ /* 0x002fe40000000000 */
[----:B------:R-:W-:Y:S01]  /*04c0*/  FADD R24, RZ, -R24 ;  /* 0x80000018ff187221 */ /* 0x000fe20000000000 */
[----:B----4-:R-:W-:-:S03]  /*04d0*/  I2FP.F32.U32 R10, R10 ;  /* 0x0000000a000a7245 */ /* 0x010fc60000201000 */
[----:B------:R-:W-:Y:S01]  /*04e0*/  FADD R11, R24, -R11 ;  /* 0x8000000b180b7221 */ /* 0x000fe20000000000 */
[----:B-----5:R-:W-:-:S03]  /*04f0*/  I2FP.F32.U32 R12, R12 ;  /* 0x0000000c000c7245 */ /* 0x020fc60000201000 */
[--C-:B------:R-:W-:Y:S01]  /*0500*/  FADD R11, R11, -R10.reuse ;  /* 0x8000000a0b0b7221 */ /* 0x100fe20000000000 */
[----:B------:R-:W-:Y:S01]  /*0510*/  FADD R10, R24, R10 ;  /* 0x0000000a180a7221 */ /* 0x000fe20000000000 */
[----:B0-----:R-:W-:Y:S02]  /*0520*/  FADD R3, R12, R12 ;  /* 0x0000000c0c037221 */ /* 0x001fe40000000000 */
[----:B------:R-:W-:Y:S01]  /*0530*/  FADD R11, RZ, R11 ;  /* 0x0000000bff0b7221 */ /* 0x000fe20000000000 */
[----:B------:R-:W-:Y:S01]  /*0540*/  I2FP.F32.U32 R6, R6 ;  /* 0x0000000600067245 */ /* 0x000fe20000201000 */
[----:B------:R-:W-:Y:S02]  /*0550*/  FADD R3, R10, -R3 ;  /* 0x800000030a037221 */ /* 0x000fe40000000000 */
[----:B------:R-:W-:Y:S01]  /*0560*/  FADD R11, RZ, R11 ;  /* 0x0000000bff0b7221 */ /* 0x000fe20000000000 */
[----:B------:R-:W-:Y:S01]  /*0570*/  I2FP.F32.U32 R2, R2 ;  /* 0x0000000200027245 */ /* 0x000fe20000201000 */
[----:B------:R-:W-:-:S02]  /*0580*/  FADD R3, RZ, R3 ;  /* 0x00000003ff037221 */ /* 0x000fc40000000000 */
[----:B------:R-:W-:Y:S01]  /*0590*/  FADD R11, RZ, R11 ;  /* 0x0000000bff0b7221 */ /* 0x000fe20000000000 */
[----:B------:R-:W-:Y:S01]  /*05a0*/  I2FP.F32.U32 R4, R4 ;  /* 0x0000000400047245 */ /* 0x000fe20000201000 */
[----:B------:R-:W-:Y:S02]  /*05b0*/  FFMA R3, R6, 2, R3 ;  /* 0x4000000006037823 */ /* 0x000fe40000000003 */
[--C-:B------:R-:W-:Y:S01]  /*05c0*/  FADD R11, R11, R2.reuse ;  /* 0x000000020b0b7221 */ /* 0x100fe20000000000 */
[----:B------:R-:W-:Y:S01]  /*05d0*/  I2FP.F32.U32 R8, R8 ;  /* 0x0000000800087245 */ /* 0x000fe20000201000 */
[----:B------:R-:W-:Y:S01]  /*05e0*/  FADD R3, R3, -R2 ;  /* 0x8000000203037221 */ /* 0x000fe20000000000 */
[----:B------:R-:W-:Y:S01]  /*05f0*/  IADD3 R2, P1, PT, R14, UR10, RZ ;  /* 0x0000000a0e027c10 */ /* 0x000fe2000ff3e0ff */
[----:B------:R-:W-:Y:S02]  /*0600*/  FFMA R4, R4, 2, R11 ;  /* 0x4000000004047823 */ /* 0x000fe4000000000b */
[----:B------:R-:W-:-:S02]  /*0610*/  FADD R3, RZ, R3 ;  /* 0x00000003ff037221 */ /* 0x000fc40000000000 */
[--C-:B------:R-:W-:Y:S02]  /*0620*/  FADD R4, R4, R8.reuse ;  /* 0x0000000804047221 */ /* 0x100fe40000000000 */
[----:B------:R-:W-:Y:S02]  /*0630*/  FADD R3, R3, R8 ;  /* 0x0000000803037221 */ /* 0x000fe40000000000 */
[----:B------:R-:W-:-:S04]  /*0640*/  FMUL R4, R4, R4 ;  /* 0x0000000404047220 */ /* 0x000fc80000400000 */
[----:B------:R-:W-:Y:S01]  /*0650*/  FFMA R5, R3, R3, R4 ;  /* 0x0000000303057223 */ /* 0x000fe20000000004 */
[----:B------:R-:W-:-:S03]  /*0660*/  LEA.HI.X.SX32 R3, R14, UR11, 0x1, P1 ;  /* 0x0000000b0e037c11 */ /* 0x000fc600088f0eff */
[----:B------:R-:W-:Y:S01]  /*0670*/  VIADD R0, R5, 0xf3000000 ;  /* 0xf300000005007836 */ /* 0x000fe20000000000 */
[----:B------:R0:W1:Y:S04]  /*0680*/  MUFU.RSQ R4, R5 ;  /* 0x0000000500047308 */ /* 0x0000680000001400 */
[----:B------:R-:W-:-:S13]  /*0690*/  ISETP.GT.U32.AND P0, PT, R0, 0x727fffff, PT ;  /* 0x727fffff0000780c */ /* 0x000fda0003f04070 */
[----:B01----:R-:W-:Y:S05]  /*06a0*/  @!P0 BRA `(.L_x_51) ;  /* 0x00000000000c8947 */ /* 0x003fea0003800000 */
[----:B------:R-:W-:-:S07]  /*06b0*/  MOV R9, 0x6d0 ;  /* 0x000006d000097802 */ /* 0x000fce0000000f00 */
[----:B------:R-:W-:Y:S05]  /*06c0*/  CALL.REL.NOINC `($__internal_2_$__cuda_sm20_sqrt_rn_f32_slowpath) ;  /* 0x0000000000587944 */ /* 0x000fea0003c00000 */
[----:B------:R-:W-:Y:S05]  /*06d0*/  BRA `(.L_x_52) ;  /* 0x0000000000107947 */ /* 0x000fea0003800000 */
.L_x_51:
[----:B------:R-:W-:Y:S01]  /*06e0*/  FMUL.FTZ R0, R5, R4 ;  /* 0x0000000405007220 */ /* 0x000fe20000410000 */
[----:B------:R-:W-:-:S03]  /*06f0*/  FMUL.FTZ R4, R4, 0.5 ;  /* 0x3f00000004047820 */ /* 0x000fc60000410000 */
[----:B------:R-:W-:-:S04]  /*0700*/  FFMA R5, -R0, R0, R5 ;  /* 0x0000000000057223 */ /* 0x000fc80000000105 */
[----:B------:R-:W-:-:S07]  /*0710*/  FFMA R0, R5, R4, R0 ;  /* 0x0000000405007223 */ /* 0x000fce0000000000 */
.L_x_52:
[----:B------:R-:W-:Y:S05]  /*0720*/  BSYNC.RECONVERGENT B0 ;  /* 0x0000000000007941 */ /* 0x000fea0003800200 */
.L_x_50:
[----:B------:R-:W-:Y:S01]  /*0730*/  FMNMX R0, R0, 255, PT ;  /* 0x437f000000007809 */ /* 0x000fe20003800000 */
[----:B------:R-:W-:Y:S01]  /*0740*/  VIADD R21, R21, 0x1 ;  /* 0x0000000115157836 */ /* 0x000fe20000000000 */
[----:B------:R-:W-:Y:S01]  /*0750*/  IADD3 R23, PT, PT, R23, 0x1, RZ ;  /* 0x0000000117177810 */ /* 0x000fe20007ffe0ff */
[----:B------:R-:W-:Y:S01]  /*0760*/  VIADD R15, R15, 0x1 ;  /* 0x000000010f0f7836 */ /* 0x000fe20000000000 */
[----:B------:R-:W0:Y:S01]  /*0770*/  F2I.U32.TRUNC.NTZ R5, R0 ;  /* 0x0000000000057305 */ /* 0x000e22000020f000 */
[----:B------:R-:W-:Y:S01]  /*0780*/  IADD3 R20, PT, PT, R20, 0x1, RZ ;  /* 0x0000000114147810 */ /* 0x000fe20007ffe0ff */
[----:B------:R-:W-:Y:S01]  /*0790*/  VIADD R17, R17, 0x1 ;  /* 0x0000000111117836 */ /* 0x000fe20000000000 */
[----:B------:R-:W-:Y:S01]  /*07a0*/  ISETP.NE.AND P0, PT, R23, RZ, PT ;  /* 0x000000ff1700720c */ /* 0x000fe20003f05270 */
[----:B------:R-:W-:Y:S01]  /*07b0*/  VIADD R16, R16, 0x1 ;  /* 0x0000000110107836 */ /* 0x000fe20000000000 */
[----:B------:R-:W-:Y:S02]  /*07c0*/  IADD3 R18, PT, PT, R18, 0x1, RZ ;  /* 0x0000000112127810 */ /* 0x000fe40007ffe0ff */
[----:B------:R-:W-:-:S02]  /*07d0*/  IADD3 R19, PT, PT, R19, 0x1, RZ ;  /* 0x0000000113137810 */ /* 0x000fc40007ffe0ff */
[----:B------:R-:W-:Y:S02]  /*07e0*/  IADD3 R22, PT, PT, R22, 0x1, RZ ;  /* 0x0000000116167810 */ /* 0x000fe40007ffe0ff */
[----:B------:R-:W-:Y:S01]  /*07f0*/  IADD3 R14, PT, PT, R14, 0x1, RZ ;  /* 0x000000010e0e7810 */ /* 0x000fe20007ffe0ff */
[----:B0-----:R0:W-:Y:S04]  /*0800*/  STG.E.U8 desc[UR4][R2.64], R5 ;  /* 0x0000000502007986 */ /* 0x0011e8000c101104 */
[----:B------:R-:W-:Y:S05]  /*0810*/  @P0 BRA `(.L_x_53) ;  /* 0xfffffff800b80947 */ /* 0x000fea000383ffff */
[----:B------:R-:W-:Y:S05]  /*0820*/  EXIT ;  /* 0x000000000000794d */ /* 0x000fea0003800000 */
        .weak           $__internal_2_$__cuda_sm20_sqrt_rn_f32_slowpath
        .type           $__internal_2_$__cuda_sm20_sqrt_rn_f32_slowpath,@function
        .size           $__internal_2_$__cuda_sm20_sqrt_rn_f32_slowpath,(.L_x_77 - $__internal_2_$__cuda_sm20_sqrt_rn_f32_slowpath)
$__internal_2_$__cuda_sm20_sqrt_rn_f32_slowpath:
[----:B------:R-:W-:-:S13]  /*0830*/  LOP3.LUT P0, RZ, R5, 0x7fffffff, RZ, 0xc0, !PT ;  /* 0x7fffffff05ff7812 */ /* 0x000fda000780c0ff */
[----:B------:R-:W-:Y:S01]  /*0840*/  @!P0 MOV R4, R5 ;  /* 0x0000000500048202 */ /* 0x000fe20000000f00 */
[----:B------:R-:W-:Y:S06]  /*0850*/  @!P0 BRA `(.L_x_54) ;  /* 0x0000000000448947 */ /* 0x000fec0003800000 */
[----:B------:R-:W-:Y:S01]  /*0860*/  FSETP.GEU.FTZ.AND P0, PT, R5, RZ, PT ;  /* 0x000000ff0500720b */ /* 0x000fe20003f1e000 */
[----:B------:R-:W-:-:S12]  /*0870*/  IMAD.MOV.U32 R0, RZ, RZ, R5 ;  /* 0x000000ffff007224 */ /* 0x000fd800078e0005 */
[----:B------:R-:W-:Y:S01]  /*0880*/  @!P0 MOV R4, 0x7fffffff ;  /* 0x7fffffff00048802 */ /* 0x000fe20000000f00 */
        /* <DEDUP_REMOVED lines=9> */
[----:B------:R-:W-:Y:S02]  /*0920*/  @!P0 MOV R4, R0 ;  /* 0x0000000000048202 */ /* 0x000fe40000000f00 */
[----:B------:R-:W-:-:S04]  /*0930*/  @P0 FADD.FTZ R7, -R6, -RZ ;  /* 0x800000ff06070221 */ /* 0x000fc80000010100 */
[----:B------:R-:W-:-:S04]  /*0940*/  @P0 FFMA R7, R6, R7, R5 ;  /* 0x0000000706070223 */ /* 0x000fc80000000005 */
[----:B------:R-:W-:-:S04]  /*0950*/  @P0 FFMA R7, R7, R8, R6 ;  /* 0x0000000807070223 */ /* 0x000fc80000000006 */
[----:B------:R-:W-:-:S07]  /*0960*/  @P0 FMUL.FTZ R4, R7, 2.3283064365386962891e-10 ;  /* 0x2f80000007040820 */ /* 0x000fce0000410000 */
.L_x_54:
[----:B------:R-:W-:Y:S02]  /*0970*/  HFMA2 R5, -RZ, RZ, 0, 0 ;  /* 0x00000000ff057431 */ /* 0x000fe400000001ff */
[----:B------:R-:W-:Y:S01]  /*0980*/  IMAD.MOV.U32 R0, RZ, RZ, R4 ;  /* 0x000000ffff007224 */ /* 0x000fe200078e0004 */
[----:B------:R-:W-:-:S04]  /*0990*/  MOV R4, R9 ;  /* 0x0000000900047202 */ /* 0x000fc80000000f00 */
[----:B------:R-:W-:Y:S05]  /*09a0*/  RET.REL.NODEC R4 `(_Z21edge_detection_kernelPhS_iii) ;  /* 0xfffffff404947950 */ /* 0x000fea0003c3ffff */
.L_x_55:
        /* <DEDUP_REMOVED lines=13> */
.L_x_77:


//--------------------- .text._Z17sharpening_kernelPhS_iii --------------------------
	.section	.text._Z17sharpening_kernelPhS_iii,"ax",@progbits
	.align	128
        .global         _Z17sharpening_kernelPhS_iii
        .type           _Z17sharpening_kernelPhS_iii,@function
        .size           _Z17sharpening_kernelPhS_iii,(.L_x_81 - _Z17sharpening_kernelPhS_iii)
        .other          _Z17sharpening_kernelPhS_iii,@"STO_CUDA_ENTRY STV_DEFAULT"
_Z17sharpening_kernelPhS_iii:
.text._Z17sharpening_kernelPhS_iii:
        /* <DEDUP_REMOVED lines=15> */
[----:B------:R-:W-:Y:S01]  /*00f0*/  VIADD R3, R3, 0xffffffff ;  /* 0xffffffff03037836 */ /* 0x000fe20000000000 */
[----:B------:R-:W-:Y:S01]  /*0100*/  VIMNMX.U32 R4, PT, PT, R0, 0x1, !PT ;  /* 0x0000000100047848 */ /* 0x000fe20007fe0000 */
[----:B------:R-:W-:Y:S01]  /*0110*/  IMAD.MOV R6, RZ, RZ, -R7 ;  /* 0x000000ffff067224 */ /* 0x000fe200078e0a07 */
[----:B------:R-:W-:Y:S01]  /*0120*/  VIMNMX R13, PT, PT, RZ, R5, !PT ;  /* 0x00000005ff0d7248 */ /* 0x000fe20007fe0100 */
[----:B------:R-:W0:Y:S01]  /*0130*/  LDCU.64 UR4, c[0x0][0x358] ;  /* 0x00006b00ff0477ac */ /* 0x000e220008000a00 */
[----:B------:R-:W-:Y:S01]  /*0140*/  VIADDMNMX.U32 R11, R4, 0xffffffff, R3, PT ;  /* 0xffffffff040b7846 */ /* 0x000fe20003800003 */
[C---:B------:R-:W-:Y:S01]  /*0150*/  IMAD R4, R0.reuse, R2, R5 ;  /* 0x0000000200047224 */ /* 0x040fe200078e0205 */
[C---:B------:R-:W-:Y:S01]  /*0160*/  VIADDMNMX.U32 R9, R0.reuse, 0x1, R3, PT ;  /* 0x0000000100097846 */ /* 0x040fe20003800003 */
[----:B------:R-:W1:Y:S01]  /*0170*/  LDCU.128 UR12, c[0x0][0x380] ;  /* 0x00007000ff0c77ac */ /* 0x000e620008000c00 */
[----:B------:R-:W-:Y:S01]  /*0180*/  VIMNMX.U32 R15, PT, PT, R0, R3, PT ;  /* 0x00000003000f7248 */ /* 0x000fe20003fe0000 */
[----:B------:R-:W-:Y:S01]  /*0190*/  VIADD R0, R2, 0xffffffff ;  /* 0xffffffff02007836 */ /* 0x000fe20000000000 */
[----:B------:R-:W-:-:S02]  /*01a0*/  VIMNMX R3, PT, PT, R5, 0x1, !PT ;  /* 0x0000000105037848 */ /* 0x000fc40007fe0100 */
[----:B------:R-:W-:Y:S02]  /*01b0*/  ISETP.GE.AND P0, PT, R6, RZ, PT ;  /* 0x000000ff0600720c */ /* 0x000fe40003f06270 */
[----:B------:R-:W-:Y:S02]  /*01c0*/  VIMNMX R5, PT, PT, R5, -0x1, !PT ;  /* 0xffffffff05057848 */ /* 0x000fe40007fe0100 */
[----:B------:R-:W-:Y:S02]  /*01d0*/  VIMNMX R13, PT, PT, R0, R13, PT ;  /* 0x0000000d000d7248 */ /* 0x000fe40003fe0100 */
[--C-:B------:R-:W-:Y:S02]  /*01e0*/  VIADDMNMX R3, R3, 0xffffffff, R0.reuse, PT ;  /* 0xffffffff03037846 */ /* 0x100fe40003800100 */
[----:B------:R-:W-:Y:S01]  /*01f0*/  VIADDMNMX R5, R5, 0x1, R0, PT ;  /* 0x0000000105057846 */ /* 0x000fe20003800100 */
[-C--:B------:R-:W-:Y:S02]  /*0200*/  IMAD R0, R11, R2.reuse, R13 ;  /* 0x000000020b007224 */ /* 0x080fe400078e020d */
[----:B------:R-:W-:-:S02]  /*0210*/  IMAD R8, R15, R2, R3 ;  /* 0x000000020f087224 */ /* 0x000fc400078e0203 */
[CC--:B------:R-:W-:Y:S02]  /*0220*/  IMAD R12, R15.reuse, R2.reuse, R5 ;  /* 0x000000020f0c7224 */ /* 0x0c0fe400078e0205 */
[-CC-:B------:R-:W-:Y:S02]  /*0230*/  IMAD R10, R15, R2.reuse, R13.reuse ;  /* 0x000000020f0a7224 */ /* 0x180fe400078e020d */
[----:B------:R-:W-:Y:S02]  /*0240*/  IMAD R14, R9, R2, R13 ;  /* 0x00000002090e7224 */ /* 0x000fe400078e020d */
[-C--:B------:R-:W-:Y:S02]  /*0250*/  IMAD R3, R4, R7.reuse, RZ ;  /* 0x0000000704037224 */ /* 0x080fe400078e02ff */
[-C--:B------:R-:W-:Y:S02]  /*0260*/  IMAD R2, R0, R7.reuse, RZ ;  /* 0x0000000700027224 */ /* 0x080fe400078e02ff */
[----:B------:R-:W-:-:S02]  /*0270*/  IMAD R4, R8, R7, RZ ;  /* 0x0000000708047224 */ /* 0x000fc400078e02ff */
[-C--:B------:R-:W-:Y:S02]  /*0280*/  IMAD R5, R10, R7.reuse, RZ ;  /* 0x000000070a057224 */ /* 0x080fe400078e02ff */
[-C--:B------:R-:W-:Y:S02]  /*0290*/  IMAD R0, R12, R7.reuse, RZ ;  /* 0x000000070c007224 */ /* 0x080fe400078e02ff */
[----:B------:R-:W-:Y:S01]  /*02a0*/  IMAD R7, R14, R7, RZ ;  /* 0x000000070e077224 */ /* 0x000fe200078e02ff */
[----:B01----:R-:W-:Y:S06]  /*02b0*/  @P0 BRA `(.L_x_56) ;  /* 0x0000000c00ec0947 */ /* 0x003fec0003800000 */
[----:B------:R-:W-:Y:S01]  /*02c0*/  IMAD.MOV R8, RZ, RZ, -R6 ;  /* 0x000000ffff087224 */ /* 0x000fe200078e0a06 */
[----:B------:R-:W-:-:S04]  /*02d0*/  PLOP3.LUT P0, PT, PT, PT, PT, 0x80, 0x8 ;  /* 0x000000000008781c */ /* 0x000fc80003f0f070 */
[----:B------:R-:W-:-:S13]  /*02e0*/  ISETP.GT.AND P1, PT, R8, 0x3, PT ;  /* 0x000000030800780c */ /* 0x000fda0003f24270 */
[----:B------:R-:W-:Y:S05]  /*02f0*/  @!P1 BRA `(.L_x_57) ;  /* 0x0000000800849947 */ /* 0x000fea0003800000 */
[----:B------:R-:W-:Y:S01]  /*0300*/  PLOP3.LUT P0, PT, PT, PT, PT, 0x8, 0x80 ;  /* 0x000000000080781c */ /* 0x000fe20003f0e170 */
[----:B------:R-:W0:-:S12]  /*0310*/  LDCU.128 UR8, c[0x0][0x380] ;  /* 0x00007000ff0877ac */ /* 0x000e180008000c00 */
.L_x_58:
[----:B01----:R-:W-:Y:S02]  /*0320*/  IADD3 R8, P1, PT, R2, UR8, RZ ;  /* 0x0000000802087c10 */ /* 0x003fe4000ff3e0ff */
[----:B------:R-:W-:Y:S02]  /*0330*/  IADD3 R10, P2, PT, R4, UR8, RZ ;  /* 0x00000008040a7c10 */ /* 0x000fe4000ff5e0ff */
[----:B------:R-:W-:Y:S02]  /*0340*/  LEA.HI.X.SX32 R9, R2, UR9, 0x1, P1 ;  /* 0x0000000902097c11 */ /* 0x000fe400088f0eff */
[----:B------:R-:W-:Y:S02]  /*0350*/  IADD3 R12, P1, PT, R5, UR8, RZ ;  /* 0x00000008050c7c10 */ /* 0x000fe4000ff3e0ff */
[----:B------:R-:W-:Y:S01]  /*0360*/  LEA.HI.X.SX32 R11, R4, UR9, 0x1, P2 ;  /* 0x00000009040b7c11 */ /* 0x000fe200090f0eff */
[----:B------:R-:W2:Y:S01]  /*0370*/  LDG.E.U8 R8, desc[UR4][R8.64] ;  /* 0x0000000408087981 */ /* 0x000ea2000c1e1100 */
[----:B------:R-:W-:-:S02]  /*0380*/  IADD3 R14, P2, PT, R0, UR8, RZ ;  /* 0x00000008000e7c10 */ /* 0x000fc4000ff5e0ff */
[----:B------:R-:W-:Y:S01]  /*0390*/  LEA.HI.X.SX32 R13, R5, UR9, 0x1, P1 ;  /* 0x00000009050d7c11 */ /* 0x000fe200088f0eff */
[----:B------:R-:W3:Y:S01]  /*03a0*/  LDG.E.U8 R10, desc[UR4][R10.64] ;  /* 0x000000040a0a7981 */ /* 0x000ee2000c1e1100 */
[----:B------:R-:W-:-:S03]  /*03b0*/  LEA.HI.X.SX32 R15, R0, UR9, 0x1, P2 ;  /* 0x00000009000f7c11 */ /* 0x000fc600090f0eff */
[----:B------:R0:W4:Y:S01]  /*03c0*/  LDG.E.U8 R12, desc[UR4][R12.64] ;  /* 0x000000040c0c7981 */ /* 0x000122000c1e1100 */
[----:B------:R-:W-:-:S03]  /*03d0*/  IADD3 R16, P1, PT, R7, UR8, RZ ;  /* 0x0000000807107c10 */ /* 0x000fc6000ff3e0ff */
[----:B------:R1:W5:Y:S01]  /*03e0*/  LDG.E.U8 R14, desc[UR4][R14.64] ;  /* 0x000000040e0e7981 */ /* 0x000362000c1e1100 */
[----:B------:R-:W-:-:S05]  /*03f0*/  LEA.HI.X.SX32 R17, R7, UR9, 0x1, P1 ;  /* 0x0000000907117c11 */ /* 0x000fca00088f0eff */
[----:B------:R-:W5:Y:S01]  /*0400*/  LDG.E.U8 R16, desc[UR4][R16.64] ;  /* 0x0000000410107981 */ /* 0x000f62000c1e1100 */
[----:B0-----:R-:W-:Y:S02]  /*0410*/  VIADD R13, R5, 0x1 ;  /* 0x00000001050d7836 */ /* 0x001fe40000000000 */
[----:B-1----:R-:W-:Y:S01]  /*0420*/  VIADD R15, R0, 0x1 ;  /* 0x00000001000f7836 */ /* 0x002fe20000000000 */
[----:B--2---:R-:W-:Y:S02]  /*0430*/  I2FP.F32.U32 R18, R8 ;  /* 0x0000000800127245 */ /* 0x004fe40000201000 */
[----:B---3--:R-:W-:-:S03]  /*0440*/  I2FP.F32.U32 R9, R10 ;  /* 0x0000000a00097245 */ /* 0x008fc60000201000 */
[----:B------:R-:W-:Y:S01]  /*0450*/  FADD R18, RZ, -R18 ;  /* 0x80000012ff127221 */ /* 0x000fe20000000000 */
[----:B----4-:R-:W-:-:S03]  /*0460*/  I2FP.F32.U32 R8, R12 ;  /* 0x0000000c00087245 */ /* 0x010fc60000201000 */
[----:B------:R-:W-:Y:S01]  /*0470*/  FADD R9, R18, -R9 ;  /* 0x8000000912097221 */ /* 0x000fe20000000000 */
[----:B-----5:R-:W-:-:S03]  /*0480*/  I2FP.F32.U32 R11, R14 ;  /* 0x0000000e000b7245 */ /* 0x020fc60000201000 */
[----:B------:R-:W-:-:S04]  /*0490*/  FFMA R8, R8, 5, R9 ;  /* 0x40a0000008087823 */ /* 0x000fc80000000009 */
[----:B------:R-:W-:Y:S01]  /*04a0*/  FADD R8, R8, -R11 ;  /* 0x8000000b08087221 */ /* 0x000fe20000000000 */
[----:B------:R-:W-:Y:S01]  /*04b0*/  I2FP.F32.U32 R9, R16 ;  /* 0x0000001000097245 */ /* 0x000fe20000201000 */
[----:B------:R-:W-:Y:S01]  /*04c0*/  VIADD R11, R2, 0x1 ;  /* 0x00000001020b7836 */ /* 0x000fe20000000000 */
[----:B------:R-:W-:Y:S01]  /*04d0*/  IADD3 R16, P1, PT, R3, UR10, RZ ;  /* 0x0000000a03107c10 */ /* 0x000fe2000ff3e0ff */
[----:B------:R-:W-:-:S03]  /*04e0*/  FADD R8, RZ, R8 ;  /* 0x00000008ff087221 */ /* 0x000fc60000000000 */
[----:B------:R-:W-:Y:S01]  /*04f0*/  LEA.HI.X.SX32 R17, R3, UR11, 0x1, P1 ;  /* 0x0000000b03117c11 */ /* 0x000fe200088f0eff */
[----:B------:R-:W-:Y:S01]  /*0500*/  FADD R8, R8, -R9 ;  /* 0x8000000908087221 */ /* 0x000fe20000000000 */
[----:B------:R-:W-:Y:S01]  /*0510*/  VIADD R9, R4, 0x1 ;  /* 0x0000000104097836 */ /* 0x000fe20000000000 */
[C---:B------:R-:W-:Y:S02]  /*0520*/  IADD3 R10, P1, PT, R11.reuse, UR8, RZ ;  /* 0x000000080b0a7c10 */ /* 0x040fe4000ff3e0ff */
[----:B------:R-:W-:Y:S02]  /*0530*/  FADD R8, RZ, R8 ;  /* 0x00000008ff087221 */ /* 0x000fe40000000000 */
[----:B------:R-:W-:-:S03]  /*0540*/  LEA.HI.X.SX32 R11, R11, UR9, 0x1, P1 ;  /* 0x000000090b0b7c11 */ /* 0x000fc600088f0eff */
[----:B------:R-:W-:-:S04]  /*0550*/  FMNMX R8, RZ, R8, !PT ;  /* 0x00000008ff087209 */ /* 0x000fc80007800000 */
[----:B------:R-:W-:Y:S02]  /*0560*/  FMNMX R12, R8, 255, PT ;  /* 0x437f0000080c7809 */ /* 0x000fe40003800000 */
[C---:B------:R-:W-:Y:S02]  /*0570*/  IADD3 R8, P2, PT, R9.reuse, UR8, RZ ;  /* 0x0000000809087c10 */ /* 0x040fe4000ff5e0ff */
[----:B------:R0:W1:Y:S02]  /*0580*/  F2I.U32.TRUNC.NTZ R19, R12 ;  /* 0x0000000c00137305 */ /* 0x000064000020f000 */
[----:B------:R-:W-:Y:S02]  /*0590*/  LEA.HI.X.SX32 R9, R9, UR9, 0x1, P2 ;  /* 0x0000000909097c11 */ /* 0x000fe400090f0eff */
[----:B------:R-:W-:Y:S02]  /*05a0*/  IADD3 R14, P2, PT, R15, UR8, RZ ;  /* 0x000000080f0e7c10 */ /* 0x000fe4000ff5e0ff */
[C---:B0-----:R-:W-:Y:S01]  /*05b0*/  IADD3 R12, P1, PT, R13.reuse, UR8, RZ ;  /* 0x000000080d0c7c10 */ /* 0x041fe2000ff3e0ff */
[----:B-1----:R0:W-:Y:S03]  /*05c0*/  STG.E.U8 desc[UR4][R16.64], R19 ;  /* 0x0000001310007986 */ /* 0x0021e6000c101104 */
[----:B------:R-:W-:Y:S01]  /*05d0*/  LEA.HI.X.SX32 R13, R13, UR9, 0x1, P1 ;  /* 0x000000090d0d7c11 */ /* 0x000fe200088f0eff */
[----:B------:R-:W2:Y:S01]  /*05e0*/  LDG.E.U8 R10, desc[UR4][R10.64] ;  /* 0x000000040a0a7981 */ /* 0x000ea2000c1e1100 */
[----:B------:R-:W-:-:S03]  /*05f0*/  VIADD R18, R7, 0x1 ;  /* 0x0000000107127836 */ /* 0x000fc60000000000 */
[----:B------:R-:W3:Y:S01]  /*0600*/  LDG.E.U8 R8, desc[UR4][R8.64] ;  /* 0x0000000408087981 */ /* 0x000ee2000c1e1100 */
[----:B------:R-:W-:-:S03]  /*0610*/  LEA.HI.X.SX32 R15, R15, UR9, 0x1, P2 ;  /* 0x000000090f0f7c11 */ /* 0x000fc600090f0eff */
[----:B------:R1:W4:Y:S01]  /*0620*/  LDG.E.U8 R12, desc[UR4][R12.64] ;  /* 0x000000040c0c7981 */ /* 0x000322000c1e1100 */
[----:B0-----:R-:W-:-:S03]  /*0630*/  IADD3 R16, P1, PT, R18, UR8, RZ ;  /* 0x0000000812107c10 */ /* 0x001fc6000ff3e0ff */
[----:B------:R-:W5:Y:S01]  /*0640*/  LDG.E.U8 R14, desc[UR4][R14.64] ;  /* 0x000000040e0e7981 */ /* 0x000f62000c1e1100 */
[----:B------:R-:W-:-:S05]  /*0650*/  LEA.HI.X.SX32 R17, R18, UR9, 0x1, P1 ;  /* 0x0000000912117c11 */ /* 0x000fca00088f0eff */
[----:B------:R0:W5:Y:S01]  /*0660*/  LDG.E.U8 R16, desc[UR4][R16.64] ;  /* 0x0000000410107981 */ /* 0x000162000c1e1100 */
[----:B-1----:R-:W-:Y:S02]  /*0670*/  VIADD R13, R5, 0x2 ;  /* 0x00000002050d7836 */ /* 0x002fe40000000000 */
[----:B0-----:R-:W-:Y:S02]  /*0680*/  VIADD R17, R0, 0x2 ;  /* 0x0000000200117836 */ /* 0x001fe40000000000 */
[----:B------:R-:W-:Y:S01]  /*0690*/  VIADD R18, R7, 0x2 ;  /* 0x0000000207127836 */ /* 0x000fe20000000000 */
[----:B--2---:R-:W-:Y:S02]  /*06a0*/  I2FP.F32.U32 R10, R10 ;  /* 0x0000000a000a7245 */ /* 0x004fe40000201000 */
[----:B---3--:R-:W-:-:S03]  /*06b0*/  I2FP.F32.U32 R11, R8 ;  /* 0x00000008000b7245 */ /* 0x008fc60000201000 */
[----:B------:R-:W-:Y:S01]  /*06c0*/  FADD R10, RZ, -R10 ;  /* 0x8000000aff0a7221 */ /* 0x000fe20000000000 */
[----:B----4-:R-:W-:-:S03]  /*06d0*/  I2FP.F32.U32 R9, R12 ;  /* 0x0000000c00097245 */ /* 0x010fc60000201000 */
[----:B------:R-:W-:Y:S01]  /*06e0*/  FADD R10, R10, -R11 ;  /* 0x8000000b0a0a7221 */ /* 0x000fe20000000000 */
[----:B------:R-:W-:Y:S01]  /*06f0*/  VIADD R11, R4, 0x2 ;  /* 0x00000002040b7836 */ /* 0x000fe20000000000 */
[----:B-----5:R-:W-:Y:S02]  /*0700*/  I2FP.F32.U32 R8, R14 ;  /* 0x0000000e00087245 */ /* 0x020fe40000201000 */
[----:B------:R-:W-:-:S04]  /*0710*/  FFMA R9, R9, 5, R10 ;  /* 0x40a0000009097823 */ /* 0x000fc8000000000a */
[----:B------:R-:W-:Y:S01]  /*0720*/  FADD R8, R9, -R8 ;  /* 0x8000000809087221 */ /* 0x000fe20000000000 */
[----:B------:R-:W-:Y:S01]  /*0730*/  I2FP.F32.U32 R9, R16 ;  /* 0x0000001000097245 */ /* 0x000fe20000201000 */
[----:B------:R-:W-:Y:S02]  /*0740*/  VIADD R16, R2, 0x2 ;  /* 0x0000000202107836 */ /* 0x000fe40000000000 */
[----:B------:R-:W-:-:S04]  /*0750*/  FADD R8, RZ, R8 ;  /* 0x00000008ff087221 */ /* 0x000fc80000000000 */
[----:B------:R-:W-:Y:S01]  /*0760*/  FADD R8, R8, -R9 ;  /* 0x8000000908087221 */ /* 0x000fe20000000000 */
[----:B------:R-:W-:-:S03]  /*0770*/  VIADD R9, R3, 0x1 ;  /* 0x0000000103097836 */ /* 0x000fc60000000000 */
[----:B------:R-:W-:Y:S02]  /*0780*/  FADD R8, RZ, R8 ;  /* 0x00000008ff087221 */ /* 0x000fe40000000000 */
[----:B------:R-:W-:-:S03]  /*0790*/  IADD3 R14, P1, PT, R9, UR10, RZ ;  /* 0x0000000a090e7c10 */ /* 0x000fc6000ff3e0ff */
[----:B------:R-:W-:Y:S02]  /*07a0*/  FMNMX R8, RZ, R8, !PT ;  /* 0x00000008ff087209 */ /* 0x000fe40007800000 */
[----:B------:R-:W-:Y:S02]  /*07b0*/  LEA.HI.X.SX32 R15, R9, UR11, 0x1, P1 ;  /* 0x0000000b090f7c11 */ /* 0x000fe400088f0eff */
[----:B------:R-:W-:Y:S02]  /*07c0*/  FMNMX R12, R8, 255, PT ;  /* 0x437f0000080c7809 */ /* 0x000fe40003800000 */
[C---:B------:R-:W-:Y:S02]  /*07d0*/  IADD3 R8, P2, PT, R16.reuse, UR8, RZ ;  /* 0x0000000810087c10 */ /* 0x040fe4000ff5e0ff */
[----:B------:R0:W1:Y:S01]  /*07e0*/  F2I.U32.TRUNC.NTZ R19, R12 ;  /* 0x0000000c00137305 */ /* 0x000062000020f000 */
[----:B------:R-:W-:Y:S02]  /*07f0*/  IADD3 R10, P1, PT, R11, UR8, RZ ;  /* 0x000000080b0a7c10 */ /* 0x000fe4000ff3e0ff */
[----:B------:R-:W-:-:S02]  /*0800*/  LEA.HI.X.SX32 R9, R16, UR9, 0x1, P2 ;  /* 0x0000000910097c11 */ /* 0x000fc400090f0eff */
[----:B------:R-:W-:Y:S02]  /*0810*/  LEA.HI.X.SX32 R11, R11, UR9, 0x1, P1 ;  /* 0x000000090b0b7c11 */ /* 0x000fe400088f0eff */
[----:B0-----:R-:W-:Y:S02]  /*0820*/  IADD3 R12, P2, PT, R13, UR8, RZ ;  /* 0x000000080d0c7c10 */ /* 0x001fe4000ff5e0ff */
[----:B------:R-:W-:Y:S01]  /*0830*/  IADD3 R16, P1, PT, R17, UR8, RZ ;  /* 0x0000000811107c10 */ /* 0x000fe2000ff3e0ff */
[----:B-1----:R0:W-:Y:S01]  /*0840*/  STG.E.U8 desc[UR4][R14.64], R19 ;  /* 0x000000130e007986 */ /* 0x0021e2000c101104 */
[----:B------:R-:W-:-:S03]  /*0850*/  LEA.HI.X.SX32 R13, R13, UR9, 0x1, P2 ;  /* 0x000000090d0d7c11 */ /* 0x000fc600090f0eff */
[----:B------:R-:W2:Y:S01]  /*0860*/  LDG.E.U8 R8, desc[UR4][R8.64] ;  /* 0x0000000408087981 */ /* 0x000ea2000c1e1100 */
[----:B------:R-:W-:-:S03]  /*0870*/  LEA.HI.X.SX32 R17, R17, UR9, 0x1, P1 ;  /* 0x0000000911117c11 */ /* 0x000fc600088f0eff */
[----:B------:R-:W3:Y:S04]  /*0880*/  LDG.E.U8 R10, desc[UR4][R10.64] ;  /* 0x000000040a0a7981 */ /* 0x000ee8000c1e1100 */
[----:B------:R1:W4:Y:S01]  /*0890*/  LDG.E.U8 R12, desc[UR4][R12.64] ;  /* 0x000000040c0c7981 */ /* 0x000322000c1e1100 */
[----:B0-----:R-:W-:-:S03]  /*08a0*/  IADD3 R14, P1, PT, R18, UR8, RZ ;  /* 0x00000008120e7c10 */ /* 0x001fc6000ff3e0ff */
[----:B------:R0:W5:Y:S01]  /*08b0*/  LDG.E.U8 R16, desc[UR4][R16.64] ;  /* 0x0000000410107981 */ /* 0x000162000c1e1100 */
[----:B------:R-:W-:-:S05]  /*08c0*/  LEA.HI.X.SX32 R15, R18, UR9, 0x1, P1 ;  /* 0x00000009120f7c11 */ /* 0x000fca00088f0eff */
[----:B------:R-:W5:Y:S01]  /*08d0*/  LDG.E.U8 R14, desc[UR4][R14.64] ;  /* 0x000000040e0e7981 */ /* 0x000f62000c1e1100 */
        /* <DEDUP_REMOVED lines=8> */
[----:B-----5:R-:W-:-:S03]  /*0960*/  I2FP.F32.U32 R9, R16 ;  /* 0x0000001000097245 */ /* 0x020fc60000201000 */
[----:B------:R-:W-:Y:S01]  /*0970*/  FFMA R8, R11, 5, R8 ;  /* 0x40a000000b087823 */ /* 0x000fe20000000008 */
[----:B------:R-:W-:Y:S02]  /*0980*/  VIADD R16, R2, 0x3 ;  /* 0x0000000302107836 */ /* 0x000fe40000000000 */
[----:B------:R-:W-:Y:S02]  /*0990*/  VIADD R11, R4, 0x3 ;  /* 0x00000003040b7836 */ /* 0x000fe40000000000 */
[----:B------:R-:W-:Y:S01]  /*09a0*/  FADD R8, R8, -R9 ;  /* 0x8000000908087221 */ /* 0x000fe20000000000 */
[----:B------:R-:W-:-:S03]  /*09b0*/  I2FP.F32.U32 R9, R14 ;  /* 0x0000000e00097245 */ /* 0x000fc60000201000 */
        /* <DEDUP_REMOVED lines=20> */
[----:B------:R-:W4:Y:S01]  /*0b00*/  LDG.E.U8 R12, desc[UR4][R12.64] ;  /* 0x000000040c0c7981 */ /* 0x000f22000c1e1100 */
[----:B0-----:R-:W-:-:S03]  /*0b10*/  IADD3 R14, P1, PT, R18, UR8, RZ ;  /* 0x00000008120e7c10 */ /* 0x001fc6000ff3e0ff */
[----:B------:R-:W5:Y:S01]  /*0b20*/  LDG.E.U8 R16, desc[UR4][R16.64] ;  /* 0x0000000410107981 */ /* 0x000f62000c1e1100 */
[----:B------:R-:W-:-:S05]  /*0b30*/  LEA.HI.X.SX32 R15, R18, UR9, 0x1, P1 ;  /* 0x00000009120f7c11 */ /* 0x000fca00088f0eff */
[----:B------:R-:W5:Y:S01]  /*0b40*/  LDG.E.U8 R14, desc[UR4][R14.64] ;  /* 0x000000040e0e7981 */ /* 0x000f62000c1e1100 */
[----:B------:R-:W-:Y:S02]  /*0b50*/  VIADD R6, R6, 0x4 ;  /* 0x0000000406067836 */ /* 0x000fe40000000000 */
[----:B------:R-:W-:Y:S02]  /*0b60*/  VIADD R7, R7, 0x4 ;  /* 0x0000000407077836 */ /* 0x000fe40000000000 */
[----:B------:R-:W-:Y:S02]  /*0b70*/  VIADD R0, R0, 0x4 ;  /* 0x0000000400007836 */ /* 0x000fe40000000000 */
[----:B------:R-:W-:Y:S02]  /*0b80*/  VIADD R5, R5, 0x4 ;  /* 0x0000000405057836 */ /* 0x000fe40000000000 */
[----:B------:R-:W-:Y:S02]  /*0b90*/  VIADD R4, R4, 0x4 ;  /* 0x0000000404047836 */ /* 0x000fe40000000000 */
[----:B------:R-:W-:Y:S01]  /*0ba0*/  VIADD R2, R2, 0x4 ;  /* 0x0000000402027836 */ /* 0x000fe20000000000 */
[----:B--2---:R-:W-:-:S02]  /*0bb0*/  I2FP.F32.U32 R8, R8 ;  /* 0x0000000800087245 */ /* 0x004fc40000201000 */
[----:B---3--:R-:W-:-:S03]  /*0bc0*/  I2FP.F32.U32 R9, R10 ;  /* 0x0000000a00097245 */ /* 0x008fc60000201000 */
[----:B------:R-:W-:Y:S01]  /*0bd0*/  FADD R8, RZ, -R8 ;  /* 0x80000008ff087221 */ /* 0x000fe20000000000 */
[----:B----4-:R-:W-:-:S03]  /*0be0*/  I2FP.F32.U32 R11, R12 ;  /* 0x0000000c000b7245 */ /* 0x010fc60000201000 */
[----:B------:R-:W-:Y:S01]  /*0bf0*/  FADD R8, R8, -R9 ;  /* 0x8000000908087221 */ /* 0x000fe20000000000 */
[----:B-----5:R-:W-:-:S03]  /*0c00*/  I2FP.F32.U32 R9, R16 ;  /* 0x0000001000097245 */ /* 0x020fc60000201000 */
[----:B------:R-:W-:-:S04]  /*0c10*/  FFMA R8, R11, 5, R8 ;  /* 0x40a000000b087823 */ /* 0x000fc80000000008 */
[----:B------:R-:W-:Y:S01]  /*0c20*/  FADD R8, R8, -R9 ;  /* 0x8000000908087221 */ /* 0x000fe20000000000 */
[----:B------:R-:W-:-:S03]  /*0c30*/  I2FP.F32.U32 R9, R14 ;  /* 0x0000000e00097245 */ /* 0x000fc60000201000 */
[----:B------:R-:W-:-:S04]  /*0c40*/  FADD R8, RZ, R8 ;  /* 0x00000008ff087221 */ /* 0x000fc80000000000 */
[----:B------:R-:W-:Y:S01]  /*0c50*/  FADD R8, R8, -R9 ;  /* 0x8000000908087221 */ /* 0x000fe20000000000 */
[C---:B------:R-:W-:Y:S02]  /*0c60*/  VIADD R9, R3.reuse, 0x3 ;  /* 0x0000000303097836 */ /* 0x040fe40000000000 */
[----:B------:R-:W-:Y:S02]  /*0c70*/  VIADD R3, R3, 0x4 ;  /* 0x0000000403037836 */ /* 0x000fe40000000000 */
[----:B------:R-:W-:-:S05]  /*0c80*/  FADD R8, RZ, R8 ;  /* 0x00000008ff087221 */ /* 0x000fca0000000000 */
[----:B------:R-:W-:-:S04]  /*0c90*/  FMNMX R8, RZ, R8, !PT ;  /* 0x00000008ff087209 */ /* 0x000fc80007800000 */
[----:B------:R-:W-:Y:S02]  /*0ca0*/  FMNMX R10, R8, 255, PT ;  /* 0x437f0000080a7809 */ /* 0x000fe40003800000 */
[C---:B------:R-:W-:Y:S02]  /*0cb0*/  IADD3 R8, P1, PT, R9.reuse, UR10, RZ ;  /* 0x0000000a09087c10 */ /* 0x040fe4000ff3e0ff */
[----:B------:R-:W0:Y:S02]  /*0cc0*/  F2I.U32.TRUNC.NTZ R11, R10 ;  /* 0x0000000a000b7305 */ /* 0x000e24000020f000 */
[----:B------:R-:W-:Y:S02]  /*0cd0*/  LEA.HI.X.SX32 R9, R9, UR11, 0x1, P1 ;  /* 0x0000000b09097c11 */ /* 0x000fe400088f0eff */
[----:B------:R-:W-:-:S03]  /*0ce0*/  ISETP.GE.AND P1, PT, R6, -0x3, PT ;  /* 0xfffffffd0600780c */ /* 0x000fc60003f26270 */
[----:B0-----:R1:W-:Y:S10]  /*0cf0*/  STG.E.U8 desc[UR4][R8.64], R11 ;  /* 0x0000000b08007986 */ /* 0x0013f4000c101104 */
[----:B------:R-:W-:Y:S05]  /*0d00*/  @!P1 BRA `(.L_x_58) ;  /* 0xfffffff400849947 */ /* 0x000fea000383ffff */
.L_x_57:
[----:B-1----:R-:W-:-:S05]  /*0d10*/  IMAD.MOV R8, RZ, RZ, -R6 ;  /* 0x000000ffff087224 */ /* 0x002fca00078e0a06 */
[----:B------:R-:W-:-:S13]  /*0d20*/  ISETP.GT.AND P1, PT, R8, 0x1, PT ;  /* 0x000000010800780c */ /* 0x000fda0003f24270 */
[----:B------:R-:W-:Y:S05]  /*0d30*/  @!P1 BRA `(.L_x_59) ;  /* 0x0000000400449947 */ /* 0x000fea0003800000 */
[----:B------:R-:W0:Y:S02]  /*0d40*/  LDCU.128 UR8, c[0x0][0x380] ;  /* 0x00007000ff0877ac */ /* 0x000e240008000c00 */
[----:B0-----:R-:W-:Y:S02]  /*0d50*/  IADD3 R8, P1, PT, R2, UR8, RZ ;  /* 0x0000000802087c10 */ /* 0x001fe4000ff3e0ff */
        /* <DEDUP_REMOVED lines=28> */
[----:B------:R-:W-:Y:S01]  /*0f20*/  IADD3 R10, P1, PT, R11, UR8, RZ ;  /* 0x000000080b0a7c10 */ /* 0x000fe2000ff3e0ff */
[----:B------:R-:W-:Y:S01]  /*0f30*/  FADD R8, R8, -R9 ;  /* 0x8000000908087221 */ /* 0x000fe20000000000 */
[----:B------:R-:W-:Y:S01]  /*0f40*/  VIADD R9, R4, 0x1 ;  /* 0x0000000104097836 */ /* 0x000fe20000000000 */
[----:B------:R-:W-:Y:S02]  /*0f50*/  LEA.HI.X.SX32 R17, R3, UR11, 0x1, P0 ;  /* 0x0000000b03117c11 */ /* 0x000fe400080f0eff */
[----:B------:R-:W-:Y:S01]  /*0f60*/  FADD R8, RZ, R8 ;  /* 0x00000008ff087221 */ /* 0x000fe20000000000 */
[----:B------:R-:W-:-:S04]  /*0f70*/  LEA.HI.X.SX32 R11, R11, UR9, 0x1, P1 ;  /* 0x000000090b0b7c11 */ /* 0x000fc800088f0eff */
        /* <DEDUP_REMOVED lines=43> */
[----:B------:R-:W-:-:S03]  /*1230*/  PLOP3.LUT P0, PT, PT, PT, PT, 0x8, 0x80 ;  /* 0x000000000080781c */ /* 0x000fc60003f0e170 */
[----:B0-----:R0:W-:Y:S10]  /*1240*/  STG.E.U8 desc[UR4][R8.64], R11 ;  /* 0x0000000b08007986 */ /* 0x0011f4000c101104 */
.L_x_59:
[----:B------:R-:W-:-:S13]  /*1250*/  ISETP.NE.OR P0, PT, R6, RZ, P0 ;  /* 0x000000ff0600720c */ /* 0x000fda0000705670 */
[----:B------:R-:W-:Y:S05]  /*1260*/  @!P0 EXIT ;  /* 0x000000000000894d */ /* 0x000fea0003800000 */
.L_x_56:
        /* <DEDUP_REMOVED lines=10> */
[----:B------:R-:W4:Y:S01]  /*1310*/  LDG.E.U8 R12, desc[UR4][R12.64] ;  /* 0x000000040c0c7981 */ /* 0x000f22000c1e1100 */
[----:B------:R-:W-:-:S03]  /*1320*/  IADD3 R16, P0, PT, R7, UR12, RZ ;  /* 0x0000000c07107c10 */ /* 0x000fc6000ff1e0ff */
        /* <DEDUP_REMOVED lines=19> */
[----:B------:R-:W-:-:S04]  /*1460*/  FADD R8, R8, -R9 ;  /* 0x8000000908087221 */ /* 0x000fc80000000000 */
[----:B------:R-:W-:-:S05]  /*1470*/  FADD R8, RZ, R8 ;  /* 0x00000008ff087221 */ /* 0x000fca0000000000 */
[----:B------:R-:W-:-:S04]  /*1480*/  FMNMX R8, RZ, R8, !PT ;  /* 0x00000008ff087209 */ /* 0x000fc80007800000 */
[----:B------:R-:W-:Y:S02]  /*1490*/  FMNMX R10, R8, 255, PT ;  /* 0x437f0000080a7809 */ /* 0x000fe40003800000 */
[C---:B------:R-:W-:Y:S02]  /*14a0*/  IADD3 R8, P0, PT, R3.reuse, UR14, RZ ;  /* 0x0000000e03087c10 */ /* 0x040fe4000ff1e0ff */
[----:B------:R-:W0:Y:S02]  /*14b0*/  F2I.U32.TRUNC.NTZ R11, R10 ;  /* 0x0000000a000b7305 */ /* 0x000e24000020f000 */
[C---:B------:R-:W-:Y:S01]  /*14c0*/  LEA.HI.X.SX32 R9, R3.reuse, UR15, 0x1, P0 ;  /* 0x0000000f03097c11 */ /* 0x040fe200080f0eff */
[----:B------:R-:W-:Y:S01]  /*14d0*/  VIADD R3, R3, 0x1 ;  /* 0x0000000103037836 */ /* 0x000fe20000000000 */
[----:B------:R-:W-:-:S03]  /*14e0*/  ISETP.NE.AND P0, PT, R6, RZ, PT ;  /* 0x000000ff0600720c */ /* 0x000fc60003f05270 */
[----:B0-----:R1:W-:Y:S10]  /*14f0*/  STG.E.U8 desc[UR4][R8.64], R11 ;  /* 0x0000000b08007986 */ /* 0x0013f4000c101104 */
[----:B------:R-:W-:Y:S05]  /*1500*/  @P0 BRA `(.L_x_56) ;  /* 0xfffffffc00580947 */ /* 0x000fea000383ffff */
[----:B------:R-:W-:Y:S05]  /*1510*/  EXIT ;  /* 0x000000000000794d */ /* 0x000fea0003800000 */
.L_x_60:
        /* <DEDUP_REMOVED lines=14> */
.L_x_81:


//--------------------- .text._Z20gaussian_blur_kernelPhS_iiiPfi --------------------------
	.section	.text._Z20gaussian_blur_kernelPhS_iiiPfi,"ax",@progbits
	.align	128
        .global         _Z20gaussian_blur_kernelPhS_iiiPfi
        .type           _Z20gaussian_blur_kernelPhS_iiiPfi,@function
        .size           _Z20gaussian_blur_kernelPhS_iiiPfi,(.L_x_82 - _Z20gaussian_blur_kernelPhS_iiiPfi)
        .other          _Z20gaussian_blur_kernelPhS_iiiPfi,@"STO_CUDA_ENTRY STV_DEFAULT"
_Z20gaussian_blur_kernelPhS_iiiPfi:
.text._Z20gaussian_blur_kernelPhS_iiiPfi:
[----:B------:R-:W-:Y:S01]  /*0000*/  LDC R1, c[0x0][0x37c] ;  /* 0x0000df00ff017b82 */ /* 0x000fe20000000800 */
[----:B------:R-:W0:Y:S07]  /*0010*/  S2R R5, SR_TID.Y ;  /* 0x0000000000057919 */ /* 0x000e2e0000002200 */
[----:B------:R-:W1:Y:S01]  /*0020*/  LDC R3, c[0x0][0x360] ;  /* 0x0000d800ff037b82 */ /* 0x000e620000000800 */
[----:B------:R-:W2:Y:S01]  /*0030*/  LDCU.64 UR4, c[0x0][0x390] ;  /* 0x00007200ff0477ac */ /* 0x000ea20008000a00 */
[----:B------:R-:W1:Y:S06]  /*0040*/  S2R R2, SR_TID.X ;  /* 0x0000000000027919 */ /* 0x000e6c0000002100 */
[----:B------:R-:W0:Y:S08]  /*0050*/  S2UR UR7, SR_CTAID.Y ;  /* 0x00000000000779c3 */ /* 0x000e300000002600 */
[----:B------:R-:W0:Y:S08]  /*0060*/  LDC R0, c[0x0][0x364] ;  /* 0x0000d900ff007b82 */ /* 0x000e300000000800 */
[----:B------:R-:W1:Y:S01]  /*0070*/  S2UR UR6, SR_CTAID.X ;  /* 0x00000000000679c3 */ /* 0x000e620000002500 */
[----:B0-----:R-:W-:-:S05]  /*0080*/  IMAD R0, R0, UR7, R5 ;  /* 0x0000000700007c24 */ /* 0x001fca000f8e0205 */
[----:B--2---:R-:W-:Y:S01]  /*0090*/  ISETP.GE.AND P0, PT, R0, UR5, PT ;  /* 0x0000000500007c0c */ /* 0x004fe2000bf06270 */
[----:B-1----:R-:W-:-:S05]  /*00a0*/  IMAD R3, R3, UR6, R2 ;  /* 0x0000000603037c24 */ /* 0x002fca000f8e0202 */
[----:B------:R-:W-:-:S13]  /*00b0*/  ISETP.GE.OR P0, PT, R3, UR4, P0 ;  /* 0x0000000403007c0c */ /* 0x000fda0008706670 */
[----:B------:R-:W-:Y:S05]  /*00c0*/  @P0 EXIT ;  /* 0x000000000000094d */ /* 0x000fea0003800000 */
[----:B------:R-:W0:Y:S02]  /*00d0*/  LDC R9, c[0x0][0x398] ;  /* 0x0000e600ff097b82 */ /* 0x000e240000000800 */
[----:B0-----:R-:W-:-:S13]  /*00e0*/  ISETP.GE.AND P0, PT, R9, 0x1, PT ;  /* 0x000000010900780c */ /* 0x001fda0003f06270 */
[----:B------:R-:W-:Y:S05]  /*00f0*/  @!P0 EXIT ;  /* 0x000000000000894d */ /* 0x000fea0003800000 */
[----:B------:R-:W0:Y:S01]  /*0100*/  LDC R4, c[0x0][0x3a8] ;  /* 0x0000ea00ff047b82 */ /* 0x000e220000000800 */
[----:B------:R-:W-:Y:S01]  /*0110*/  IMAD R2, R0, UR4, R3 ;  /* 0x0000000400027c24 */ /* 0x000fe2000f8e0203 */
[----:B------:R-:W1:Y:S03]  /*0120*/  LDCU.64 UR6, c[0x0][0x358] ;  /* 0x00006b00ff0677ac */ /* 0x000e660008000a00 */
[----:B------:R-:W-:Y:S01]  /*0130*/  IMAD R2, R2, R9, RZ ;  /* 0x0000000902027224 */ /* 0x000fe200078e02ff */
[C---:B0-----:R-:W-:Y:S02]  /*0140*/  ISETP.GT.AND P0, PT, R4.reuse, -0x2, PT ;  /* 0xfffffffe0400780c */ /* 0x041fe40003f04270 */
[----:B------:R-:W-:-:S04]  /*0150*/  LEA.HI R4, R4, R4, RZ, 0x1 ;  /* 0x0000000404047211 */ /* 0x000fc800078f08ff */
[----:B------:R-:W-:-:S07]  /*0160*/  SHF.R.S32.HI R4, RZ, 0x1, R4 ;  /* 0x00000001ff047819 */ /* 0x000fce0000011404 */
[----:B-1----:R-:W-:Y:S05]  /*0170*/  @P0 BRA `(.L_x_61) ;  /* 0x0000000000e40947 */ /* 0x002fea0003800000 */
[C---:B------:R-:W-:Y:S01]  /*0180*/  ISETP.GE.U32.AND P1, PT, R9.reuse, 0x8, PT ;  /* 0x000000080900780c */ /* 0x040fe20003f26070 */
[----:B------:R-:W-:Y:S01]  /*0190*/  IMAD.MOV.U32 R3, RZ, RZ, RZ ;  /* 0x000000ffff037224 */ /* 0x000fe200078e00ff */
[----:B------:R-:W-:-:S04]  /*01a0*/  LOP3.LUT R8, R9, 0x7, RZ, 0xc0, !PT ;  /* 0x0000000709087812 */ /* 0x000fc800078ec0ff */
[----:B------:R-:W-:-:S07]  /*01b0*/  ISETP.NE.AND P0, PT, R8, RZ, PT ;  /* 0x000000ff0800720c */ /* 0x000fce0003f05270 */
[----:B------:R-:W-:Y:S06]  /*01c0*/  @!P1 BRA `(.L_x_62) ;  /* 0x00000000004c9947 */ /* 0x000fec0003800000 */
[----:B------:R-:W0:Y:S01]  /*01d0*/  LDC.64 R10, c[0x0][0x388] ;  /* 0x0000e200ff0a7b82 */ /* 0x000e220000000a00 */
[----:B------:R-:W-:Y:S01]  /*01e0*/  LOP3.LUT R3, R9, 0x7ffffff8, RZ, 0xc0, !PT ;  /* 0x7ffffff809037812 */ /* 0x000fe200078ec0ff */
[----:B------:R-:W-:-:S04]  /*01f0*/  IMAD.MOV.U32 R7, RZ, RZ, R2 ;  /* 0x000000ffff077224 */ /* 0x000fc800078e0002 */
[----:B------:R-:W-:-:S07]  /*0200*/  IMAD.MOV R0, RZ, RZ, -R3 ;  /* 0x000000ffff007224 */ /* 0x000fce00078e0a03 */
.L_x_63:
[----:B------:R-:W-:Y:S01]  /*0210*/  SHF.R.S32.HI R6, RZ, 0x1f, R7 ;  /* 0x0000001fff067819 */ /* 0x000fe20000011407 */
[----:B------:R-:W-:Y:S01]  /*0220*/  VIADD R0, R0, 0x8 ;  /* 0x0000000800007836 */ /* 0x000fe20000000000 */
[C---:B01----:R-:W-:Y:S01]  /*0230*/  IADD3 R4, P1, P2, R7.reuse, 0x3, R10 ;  /* 0x0000000307047810 */ /* 0x043fe20007a3e00a */
[----:B------:R-:W-:-:S03]  /*0240*/  VIADD R7, R7, 0x8 ;  /* 0x0000000807077836 */ /* 0x000fc60000000000 */
[----:B------:R-:W-:Y:S02]  /*0250*/  IADD3.X R5, PT, PT, R6, R11, RZ, P1, P2 ;  /* 0x0000000b06057210 */ /* 0x000fe40000fe44ff */
[----:B------:R-:W-:-:S03]  /*0260*/  ISETP.NE.AND P1, PT, R0, RZ, PT ;  /* 0x000000ff0000720c */ /* 0x000fc60003f25270 */
[----:B------:R1:W-:Y:S04]  /*0270*/  STG.E.U8 desc[UR6][R4.64+-0x3], RZ ;  /* 0xfffffdff04007986 */ /* 0x0003e8000c101106 */
[----:B------:R1:W-:Y:S04]  /*0280*/  STG.E.U8 desc[UR6][R4.64+-0x2], RZ ;  /* 0xfffffeff04007986 */ /* 0x0003e8000c101106 */
[----:B------:R1:W-:Y:S04]  /*0290*/  STG.E.U8 desc[UR6][R4.64+-0x1], RZ ;  /* 0xffffffff04007986 */ /* 0x0003e8000c101106 */
[----:B------:R1:W-:Y:S04]  /*02a0*/  STG.E.U8 desc[UR6][R4.64], RZ ;  /* 0x000000ff04007986 */ /* 0x0003e8000c101106 */
[----:B------:R1:W-:Y:S04]  /*02b0*/  STG.E.U8 desc[UR6][R4.64+0x1], RZ ;  /* 0x000001ff04007986 */ /* 0x0003e8000c101106 */
[----:B------:R1:W-:Y:S04]  /*02c0*/  STG.E.U8 desc[UR6][R4.64+0x2], RZ ;  /* 0x000002ff04007986 */ /* 0x0003e8000c101106 */
[----:B------:R1:W-:Y:S04]  /*02d0*/  STG.E.U8 desc[UR6][R4.64+0x3], RZ ;  /* 0x000003ff04007986 */ /* 0x0003e8000c101106 */
[----:B------:R1:W-:Y:S01]  /*02e0*/  STG.E.U8 desc[UR6][R4.64+0x4], RZ ;  /* 0x000004ff04007986 */ /* 0x0003e2000c101106 */
[----:B------:R-:W-:Y:S05]  /*02f0*/  @P1 BRA `(.L_x_63) ;  /* 0xfffffffc00c41947 */ /* 0x000fea000383ffff */
.L_x_62:
[----:B------:R-:W-:Y:S05]  /*0300*/  @!P0 EXIT ;  /* 0x000000000000894d */ /* 0x000fea0003800000 */
[----:B------:R-:W-:Y:S02]  /*0310*/  ISETP.GE.U32.AND P0, PT, R8, 0x4, PT ;  /* 0x000000040800780c */ /* 0x000fe40003f06070 */
[----:B------:R-:W-:-:S04]  /*0320*/  LOP3.LUT R6, R9, 0x3, RZ, 0xc0, !PT ;  /* 0x0000000309067812 */ /* 0x000fc800078ec0ff */
[----:B------:R-:W-:-:S07]  /*0330*/  ISETP.NE.AND P1, PT, R6, RZ, PT ;  /* 0x000000ff0600720c */ /* 0x000fce0003f25270 */
[----:B------:R-:W-:Y:S06]  /*0340*/  @!P0 BRA `(.L_x_64) ;  /* 0x0000000000248947 */ /* 0x000fec0003800000 */
[----:B------:R-:W1:Y:S01]  /*0350*/  LDCU.64 UR4, c[0x0][0x388] ;  /* 0x00007100ff0477ac */ /* 0x000e620008000a00 */
[----:B------:R-:W-:Y:S02]  /*0360*/  IMAD.IADD R0, R2, 0x1, R3 ;  /* 0x0000000102007824 */ /* 0x000fe400078e0203 */
[----:B------:R-:W-:-:S03]  /*0370*/  VIADD R3, R3, 0x4 ;  /* 0x0000000403037836 */ /* 0x000fc60000000000 */
[----:B-1----:R-:W-:-:S04]  /*0380*/  IADD3 R4, P0, PT, R0, UR4, RZ ;  /* 0x0000000400047c10 */ /* 0x002fc8000ff1e0ff */
[----:B------:R-:W-:-:S05]  /*0390*/  LEA.HI.X.SX32 R5, R0, UR5, 0x1, P0 ;  /* 0x0000000500057c11 */ /* 0x000fca00080f0eff */
[----:B------:R0:W-:Y:S04]  /*03a0*/  STG.E.U8 desc[UR6][R4.64], RZ ;  /* 0x000000ff04007986 */ /* 0x0001e8000c101106 */
[----:B------:R0:W-:Y:S04]  /*03b0*/  STG.E.U8 desc[UR6][R4.64+0x1], RZ ;  /* 0x000001ff04007986 */ /* 0x0001e8000c101106 */
[----:B------:R0:W-:Y:S04]  /*03c0*/  STG.E.U8 desc[UR6][R4.64+0x2], RZ ;  /* 0x000002ff04007986 */ /* 0x0001e8000c101106 */
[----:B------:R0:W-:Y:S02]  /*03d0*/  STG.E.U8 desc[UR6][R4.64+0x3], RZ ;  /* 0x000003ff04007986 */ /* 0x0001e4000c101106 */
.L_x_64:
[----:B------:R-:W-:Y:S05]  /*03e0*/  @!P1 EXIT ;  /* 0x000000000000994d */ /* 0x000fea0003800000 */
[----:B------:R-:W-:Y:S02]  /*03f0*/  ISETP.NE.AND P0, PT, R6, 0x1, PT ;  /* 0x000000010600780c */ /* 0x000fe40003f05270 */
[----:B------:R-:W-:-:S04]  /*0400*/  LOP3.LUT R0, R9, 0x1, RZ, 0xc0, !PT ;  /* 0x0000000109007812 */ /* 0x000fc800078ec0ff */
[----:B------:R-:W-:-:S07]  /*0410*/  ISETP.NE.U32.AND P1, PT, R0, 0x1, PT ;  /* 0x000000010000780c */ /* 0x000fce0003f25070 */
[----:B------:R-:W-:Y:S06]  /*0420*/  @!P0 BRA `(.L_x_65) ;  /* 0x00000000001c8947 */ /* 0x000fec0003800000 */
[----:B------:R-:W0:Y:S01]  /*0430*/  LDCU.64 UR4, c[0x0][0x388] ;  /* 0x00007100ff0477ac */ /* 0x000e220008000a00 */
[----:B------:R-:W-:Y:S02]  /*0440*/  IMAD.IADD R0, R2, 0x1, R3 ;  /* 0x0000000102007824 */ /* 0x000fe400078e0203 */
[----:B------:R-:W-:-:S03]  /*0450*/  VIADD R3, R3, 0x2 ;  /* 0x0000000203037836 */ /* 0x000fc60000000000 */
[----:B01----:R-:W-:-:S04]  /*0460*/  IADD3 R4, P0, PT, R0, UR4, RZ ;  /* 0x0000000400047c10 */ /* 0x003fc8000ff1e0ff */
[----:B------:R-:W-:-:S05]  /*0470*/  LEA.HI.X.SX32 R5, R0, UR5, 0x1, P0 ;  /* 0x0000000500057c11 */ /* 0x000fca00080f0eff */
[----:B------:R2:W-:Y:S04]  /*0480*/  STG.E.U8 desc[UR6][R4.64], RZ ;  /* 0x000000ff04007986 */ /* 0x0005e8000c101106 */
[----:B------:R2:W-:Y:S02]  /*0490*/  STG.E.U8 desc[UR6][R4.64+0x1], RZ ;  /* 0x000001ff04007986 */ /* 0x0005e4000c101106 */
.L_x_65:
[----:B------:R-:W-:Y:S05]  /*04a0*/  @P1 EXIT ;  /* 0x000000000000194d */ /* 0x000fea0003800000 */
[----:B------:R-:W0:Y:S01]  /*04b0*/  LDCU.64 UR4, c[0x0][0x388] ;  /* 0x00007100ff0477ac */ /* 0x000e220008000a00 */
[----:B------:R-:W-:-:S05]  /*04c0*/  IMAD.IADD R2, R2, 0x1, R3 ;  /* 0x0000000102027824 */ /* 0x000fca00078e0203 */
[----:B012---:R-:W-:-:S04]  /*04d0*/  IADD3 R4, P0, PT, R2, UR4, RZ ;  /* 0x0000000402047c10 */ /* 0x007fc8000ff1e0ff */
[----:B------:R-:W-:-:S05]  /*04e0*/  LEA.HI.X.SX32 R5, R2, UR5, 0x1, P0 ;  /* 0x0000000502057c11 */ /* 0x000fca00080f0eff */
[----:B------:R-:W-:Y:S01]  /*04f0*/  STG.E.U8 desc[UR6][R4.64], RZ ;  /* 0x000000ff04007986 */ /* 0x000fe2000c101106 */
[----:B------:R-:W-:Y:S05]  /*0500*/  EXIT ;  /* 0x000000000000794d */ /* 0x000fea0003800000 */
.L_x_61:
[----:B------:R-:W-:Y:S01]  /*0510*/  IABS R5, R4 ;  /* 0x0000000400057213 */ /* 0x000fe20000000000 */
[----:B------:R-:W-:-:S03]  /*0520*/  UIADD3 UR5, UPT, UPT, UR4, -0x1, URZ ;  /* 0xffffffff04057890 */ /* 0x000fc6000fffe0ff */
[----:B------:R-:W-:Y:S01]  /*0530*/  UMOV UR4, URZ ;  /* 0x000000ff00047c82 */ /* 0x000fe20008000000 */
[----:B------:R-:W-:-:S04]  /*0540*/  IMAD.IADD R5, R4, 0x1, R5 ;  /* 0x0000000104057824 */ /* 0x000fc800078e0205 */
[----:B------:R-:W-:-:S05]  /*0550*/  VIADD R6, R5, 0x1 ;  /* 0x0000000105067836 */ /* 0x000fca0000000000 */
[----:B------:R-:W-:-:S07]  /*0560*/  LOP3.LUT R6, R6, 0x7, RZ, 0xc0, !PT ;  /* 0x0000000706067812 */ /* 0x000fce00078ec0ff */
.L_x_72:
[----:B------:R-:W-:Y:S02]  /*0570*/  IMAD.MOV R7, RZ, RZ, -R4 ;  /* 0x000000ffff077224 */ /* 0x000fe400078e0a04 */
[----:B------:R-:W-:-:S07]  /*0580*/  IMAD.MOV.U32 R21, RZ, RZ, RZ ;  /* 0x000000ffff157224 */ /* 0x000fce00078e00ff */
.L_x_71:
[----:B------:R-:W0:Y:S01]  /*0590*/  LDC R10, c[0x0][0x394] ;  /* 0x0000e500ff0a7b82 */ /* 0x000e220000000800 */
[----:B------:R-:W1:Y:S01]  /*05a0*/  LDCU UR8, c[0x0][0x3a8] ;  /* 0x00007500ff0877ac */ /* 0x000e620008000800 */
[----:B------:R-:W-:Y:S01]  /*05b0*/  ISETP.GE.U32.AND P1, PT, R5, 0x7, PT ;  /* 0x000000070500780c */ /* 0x000fe20003f26070 */
[C-C-:B------:R-:W-:Y:S01]  /*05c0*/  IMAD.IADD R8, R7.reuse, 0x1, R4.reuse ;  /* 0x0000000107087824 */ /* 0x140fe200078e0204 */
[----:B------:R-:W-:Y:S01]  /*05d0*/  IABS R12, R4 ;  /* 0x00000004000c7213 */ /* 0x000fe20000000000 */
[----:B------:R-:W-:Y:S01]  /*05e0*/  IMAD.MOV R20, RZ, RZ, -R4 ;  /* 0x000000ffff147224 */ /* 0x000fe200078e0a04 */
[C---:B------:R-:W-:Y:S02]  /*05f0*/  VIADDMNMX R9, R7.reuse, R0, RZ, !PT ;  /* 0x0000000007097246 */ /* 0x040fe400078001ff */
[C---:B------:R-:W-:Y:S01]  /*0600*/  ISETP.NE.AND P0, PT, R7.reuse, R12, PT ;  /* 0x0000000c0700720c */ /* 0x040fe20003f05270 */
[----:B------:R-:W-:Y:S02]  /*0610*/  VIADD R7, R7, 0x1 ;  /* 0x0000000107077836 */ /* 0x000fe40000000000 */
[----:B-1----:R-:W-:Y:S01]  /*0620*/  IMAD R19, R8, UR8, RZ ;  /* 0x0000000808137c24 */ /* 0x002fe2000f8e02ff */
[----:B0-----:R-:W-:-:S03]  /*0630*/  VIADDMNMX R9, R10, 0xffffffff, R9, PT ;  /* 0xffffffff0a097846 */ /* 0x001fc60003800109 */
[----:B------:R-:W-:Y:S01]  /*0640*/  IMAD.IADD R10, R19, 0x1, R4 ;  /* 0x00000001130a7824 */ /* 0x000fe200078e0204 */
[----:B------:R-:W-:Y:S06]  /*0650*/  @!P1 BRA `(.L_x_66) ;  /* 0x0000000400849947 */ /* 0x000fec0003800000 */
[----:B------:R-:W0:Y:S01]  /*0660*/  LDC R11, c[0x0][0x398] ;  /* 0x0000e600ff0b7b82 */ /* 0x000e220000000800 */
[----:B------:R-:W-:Y:S01]  /*0670*/  VIADD R18, R5, 0x1 ;  /* 0x0000000105127836 */ /* 0x000fe20000000000 */
[----:B------:R-:W-:Y:S01]  /*0680*/  IADD3 R20, PT, PT, -R4, 0x3, RZ ;  /* 0x0000000304147810 */ /* 0x000fe20007ffe1ff */
[----:B------:R-:W-:Y:S01]  /*0690*/  IMAD.IADD R8, R3, 0x1, -R4 ;  /* 0x0000000103087824 */ /* 0x000fe200078e0a04 */
[----:B------:R-:W1:Y:S02]  /*06a0*/  LDCU UR10, c[0x0][0x390] ;  /* 0x00007200ff0a77ac */ /* 0x000e640008000800 */
[----:B------:R-:W-:Y:S02]  /*06b0*/  LOP3.LUT R18, R18, 0xfffffff8, RZ, 0xc0, !PT ;  /* 0xfffffff812127812 */ /* 0x000fe400078ec0ff */
[----:B------:R-:W2:Y:S01]  /*06c0*/  LDC.64 R12, c[0x0][0x3a0] ;  /* 0x0000e800ff0c7b82 */ /* 0x000ea20000000a00 */
[----:B------:R-:W3:Y:S02]  /*06d0*/  LDCU.64 UR8, c[0x0][0x380] ;  /* 0x00007000ff0877ac */ /* 0x000ee40008000a00 */
[----:B------:R-:W-:-:S07]  /*06e0*/  IMAD.MOV R18, RZ, RZ, -R18 ;  /* 0x000000ffff127224 */ /* 0x000fce00078e0a12 */
.L_x_67:
[----:B------:R-:W-:-:S04]  /*06f0*/  VIMNMX R14, PT, PT, RZ, R8, !PT ;  /* 0x00000008ff0e7248 */ /* 0x000fc80007fe0100 */
[----:B------:R-:W-:-:S05]  /*0700*/  VIMNMX R14, PT, PT, R14, UR5, PT ;  /* 0x000000050e0e7c48 */ /* 0x000fca000bfe0100 */
[----:B-1----:R-:W-:-:S04]  /*0710*/  IMAD R14, R9, UR10, R14 ;  /* 0x0000000a090e7c24 */ /* 0x002fc8000f8e020e */
[----:B0-----:R-:W-:-:S05]  /*0720*/  IMAD R14, R14, R11, UR4 ;  /* 0x000000040e0e7e24 */ /* 0x001fca000f8e020b */
[----:B---3--:R-:W-:-:S04]  /*0730*/  IADD3 R16, P1, PT, R14, UR8, RZ ;  /* 0x000000080e107c10 */ /* 0x008fc8000ff3e0ff */
[----:B------:R-:W-:Y:S01]  /*0740*/  LEA.HI.X.SX32 R17, R14, UR9, 0x1, P1 ;  /* 0x000000090e117c11 */ /* 0x000fe200088f0eff */
[----:B--2---:R-:W-:-:S04]  /*0750*/  IMAD.WIDE R14, R19, 0x4, R12 ;  /* 0x00000004130e7825 */ /* 0x004fc800078e020c */
[----:B------:R-:W2:Y:S04]  /*0760*/  LDG.E.U8 R16, desc[UR6][R16.64] ;  /* 0x0000000610107981 */ /* 0x000ea8000c1e1100 */
[----:B------:R-:W3:Y:S01]  /*0770*/  LDG.E R26, desc[UR6][R14.64] ;  /* 0x000000060e1a7981 */ /* 0x000ee2000c1e1900 */
[C---:B------:R-:W-:Y:S02]  /*0780*/  VIADDMNMX R22, R8.reuse, 0x1, RZ, !PT ;  /* 0x0000000108167846 */ /* 0x040fe400078001ff */
[----:B------:R-:W-:Y:S01]  /*0790*/  VIADDMNMX R23, R8, 0x2, RZ, !PT ;  /* 0x0000000208177846 */ /* 0x000fe200078001ff */
[----:B------:R-:W4:Y:S01]  /*07a0*/  LDG.E R27, desc[UR6][R14.64+0x8] ;  /* 0x000008060e1b7981 */ /* 0x000f22000c1e1900 */
[----:B------:R-:W-:Y:S02]  /*07b0*/  VIMNMX R22, PT, PT, R22, UR5, PT ;  /* 0x0000000516167c48 */ /* 0x000fe4000bfe0100 */
[----:B------:R-:W-:-:S02]  /*07c0*/  VIMNMX R28, PT, PT, R23, UR5, PT ;  /* 0x00000005171c7c48 */ /* 0x000fc4000bfe0100 */
[----:B------:R-:W-:Y:S01]  /*07d0*/  VIADDMNMX R23, R8, 0x3, RZ, !PT ;  /* 0x0000000308177846 */ /* 0x000fe200078001ff */
[C---:B------:R-:W-:Y:S02]  /*07e0*/  IMAD R22, R9.reuse, UR10, R22 ;  /* 0x0000000a09167c24 */ /* 0x040fe4000f8e0216 */
[----:B------:R-:W-:Y:S01]  /*07f0*/  IMAD R28, R9, UR10, R28 ;  /* 0x0000000a091c7c24 */ /* 0x000fe2000f8e021c */
[----:B------:R-:W-:Y:S01]  /*0800*/  VIMNMX R23, PT, PT, R23, UR5, PT ;  /* 0x0000000517177c48 */ /* 0x000fe2000bfe0100 */
[----:B------:R-:W-:-:S05]  /*0810*/  IMAD R22, R22, R11, UR4 ;  /* 0x0000000416167e24 */ /* 0x000fca000f8e020b */
[----:B------:R-:W-:-:S04]  /*0820*/  IADD3 R24, P1, PT, R22, UR8, RZ ;  /* 0x0000000816187c10 */ /* 0x000fc8000ff3e0ff */
[----:B------:R-:W-:-:S05]  /*0830*/  LEA.HI.X.SX32 R25, R22, UR9, 0x1, P1 ;  /* 0x0000000916197c11 */ /* 0x000fca00088f0eff */
[----:B------:R-:W5:Y:S04]  /*0840*/  LDG.E.U8 R24, desc[UR6][R24.64] ;  /* 0x0000000618187981 */ /* 0x000f68000c1e1100 */
[----:B------:R-:W4:Y:S01]  /*0850*/  LDG.E R25, desc[UR6][R14.64+0xc] ;  /* 0x00000c060e197981 */ /* 0x000f22000c1e1900 */
[----:B--2---:R-:W-:Y:S01]  /*0860*/  I2FP.F32.U32 R22, R16 ;  /* 0x0000001000167245 */ /* 0x004fe20000201000 */
[-C--:B------:R-:W-:Y:S02]  /*0870*/  IMAD R16, R28, R11.reuse, UR4 ;  /* 0x000000041c107e24 */ /* 0x080fe4000f8e020b */
[----:B------:R-:W-:Y:S02]  /*0880*/  IMAD R28, R9, UR10, R23 ;  /* 0x0000000a091c7c24 */ /* 0x000fe4000f8e0217 */
[----:B---3--:R-:W-:Y:S01]  /*0890*/  FFMA R26, R22, R26, R21 ;  /* 0x0000001a161a7223 */ /* 0x008fe20000000015 */
[----:B------:R-:W-:Y:S01]  /*08a0*/  IADD3 R22, P1, PT, R16, UR8, RZ ;  /* 0x0000000810167c10 */ /* 0x000fe2000ff3e0ff */
[----:B------:R-:W2:Y:S01]  /*08b0*/  LDG.E R21, desc[UR6][R14.64+0x4] ;  /* 0x000004060e157981 */ /* 0x000ea2000c1e1900 */
[----:B------:R-:W-:-:S02]  /*08c0*/  IMAD R28, R28, R11, UR4 ;  /* 0x000000041c1c7e24 */ /* 0x000fc4000f8e020b */
[----:B------:R-:W-:-:S03]  /*08d0*/  LEA.HI.X.SX32 R23, R16, UR9, 0x1, P1 ;  /* 0x0000000910177c11 */ /* 0x000fc600088f0eff */
[C---:B------:R-:W-:Y:S02]  /*08e0*/  IADD3 R16, P1, PT, R28.reuse, UR8, RZ ;  /* 0x000000081c107c10 */ /* 0x040fe4000ff3e0ff */
[----:B------:R-:W3:Y:S02]  /*08f0*/  LDG.E.U8 R22, desc[UR6][R22.64] ;  /* 0x0000000616167981 */ /* 0x000ee4000c1e1100 */
[----:B------:R-:W-:-:S05]  /*0900*/  LEA.HI.X.SX32 R17, R28, UR9, 0x1, P1 ;  /* 0x000000091c117c11 */ /* 0x000fca00088f0eff */
[----:B------:R-:W4:Y:S04]  /*0910*/  LDG.E.U8 R16, desc[UR6][R16.64] ;  /* 0x0000000610107981 */ /* 0x000f28000c1e1100 */
[----:B------:R-:W4:Y:S01]  /*0920*/  LDG.E R23, desc[UR6][R14.64+0x14] ;  /* 0x000014060e177981 */ /* 0x000f22000c1e1900 */
[----:B-----5:R-:W-:-:S05]  /*0930*/  I2FP.F32.U32 R29, R24 ;  /* 0x00000018001d7245 */ /* 0x020fca0000201000 */
[----:B--2---:R-:W-:Y:S01]  /*0940*/  FFMA R26, R29, R21, R26 ;  /* 0x000000151d1a7223 */ /* 0x004fe2000000001a */
[----:B------:R-:W-:-:S04]  /*0950*/  VIADDMNMX R21, R8, 0x4, RZ, !PT ;  /* 0x0000000408157846 */ /* 0x000fc800078001ff */
[----:B------:R-:W-:Y:S02]  /*0960*/  VIMNMX R24, PT, PT, R21, UR5, PT ;  /* 0x0000000515187c48 */ /* 0x000fe4000bfe0100 */
[----:B---3--:R-:W-:-:S03]  /*0970*/  I2FP.F32.U32 R21, R22 ;  /* 0x0000001600157245 */ /* 0x008fc60000201000 */
[----:B------:R-:W-:Y:S02]  /*0980*/  IMAD R24, R9, UR10, R24 ;  /* 0x0000000a09187c24 */ /* 0x000fe4000f8e0218 */
[----:B----4-:R-:W-:Y:S02]  /*0990*/  FFMA R26, R21, R27, R26 ;  /* 0x0000001b151a7223 */ /* 0x010fe4000000001a */
[----:B------:R-:W-:Y:S01]  /*09a0*/  IMAD R21, R24, R11, UR4 ;  /* 0x0000000418157e24 */ /* 0x000fe2000f8e020b */
[----:B------:R-:W-:Y:S02]  /*09b0*/  I2FP.F32.U32 R17, R16 ;  /* 0x0000001000117245 */ /* 0x000fe40000201000 */
[----:B------:R-:W-:Y:S02]  /*09c0*/  VIADDMNMX R22, R8, 0x5, RZ, !PT ;  /* 0x0000000508167846 */ /* 0x000fe400078001ff */
[----:B------:R-:W-:Y:S01]  /*09d0*/  IADD3 R16, P1, PT, R21, UR8, RZ ;  /* 0x0000000815107c10 */ /* 0x000fe2000ff3e0ff */
[----:B------:R-:W-:Y:S01]  /*09e0*/  FFMA R25, R17, R25, R26 ;  /* 0x0000001911197223 */ /* 0x000fe2000000001a */
[----:B------:R-:W-:-:S02]  /*09f0*/  VIMNMX R22, PT, PT, R22, UR5, PT ;  /* 0x0000000516167c48 */ /* 0x000fc4000bfe0100 */
[----:B------:R-:W-:Y:S02]  /*0a00*/  LEA.HI.X.SX32 R17, R21, UR9, 0x1, P1 ;  /* 0x0000000915117c11 */ /* 0x000fe400088f0eff */
[----:B------:R-:W-:Y:S01]  /*0a10*/  VIADDMNMX R29, R8, 0x6, RZ, !PT ;  /* 0x00000006081d7846 */ /* 0x000fe200078001ff */
[----:B------:R-:W-:Y:S01]  /*0a20*/  IMAD R24, R9, UR10, R22 ;  /* 0x0000000a09187c24 */ /* 0x000fe2000f8e0216 */
[----:B------:R-:W2:Y:S02]  /*0a30*/  LDG.E R21, desc[UR6][R14.64+0x18] ;  /* 0x000018060e157981 */ /* 0x000ea4000c1e1900 */
[----:B------:R-:W-:Y:S02]  /*0a40*/  VIMNMX R29, PT, PT, R29, UR5, PT ;  /* 0x000000051d1d7c48 */ /* 0x000fe4000bfe0100 */
[----:B------:R0:W3:Y:S01]  /*0a50*/  LDG.E.U8 R28, desc[UR6][R16.64] ;  /* 0x00000006101c7981 */ /* 0x0000e2000c1e1100 */
[----:B------:R-:W-:Y:S02]  /*0a60*/  IMAD R27, R24, R11, UR4 ;  /* 0x00000004181b7e24 */ /* 0x000fe4000f8e020b */
[----:B------:R-:W-:Y:S01]  /*0a70*/  IMAD R29, R9, UR10, R29 ;  /* 0x0000000a091d7c24 */ /* 0x000fe2000f8e021d */
[----:B------:R-:W4:Y:S01]  /*0a80*/  LDG.E R22, desc[UR6][R14.64+0x10] ;  /* 0x000010060e167981 */ /* 0x000f22000c1e1900 */
[----:B0-----:R-:W-:-:S03]  /*0a90*/  VIADDMNMX R16, R8, 0x7, RZ, !PT ;  /* 0x0000000708107846 */ /* 0x001fc600078001ff */
[----:B------:R0:W5:Y:S01]  /*0aa0*/  LDG.E R24, desc[UR6][R14.64+0x1c] ;  /* 0x00001c060e187981 */ /* 0x000162000c1e1900 */
[----:B------:R-:W-:Y:S01]  /*0ab0*/  VIMNMX R16, PT, PT, R16, UR5, PT ;  /* 0x0000000510107c48 */ /* 0x000fe2000bfe0100 */
[----:B------:R-:W-:Y:S01]  /*0ac0*/  IMAD R29, R29, R11, UR4 ;  /* 0x000000041d1d7e24 */ /* 0x000fe2000f8e020b */
[----:B------:R-:W-:-:S03]  /*0ad0*/  IADD3 R26, P1, PT, R27, UR8, RZ ;  /* 0x000000081b1a7c10 */ /* 0x000fc6000ff3e0ff */
[----:B------:R-:W-:Y:S01]  /*0ae0*/  IMAD R16, R9, UR10, R16 ;  /* 0x0000000a09107c24 */ /* 0x000fe2000f8e0210 */
[----:B------:R-:W-:Y:S02]  /*0af0*/  LEA.HI.X.SX32 R27, R27, UR9, 0x1, P1 ;  /* 0x000000091b1b7c11 */ /* 0x000fe400088f0eff */
[C---:B0-----:R-:W-:Y:S01]  /*0b00*/  IADD3 R14, P1, PT, R29.reuse, UR8, RZ ;  /* 0x000000081d0e7c10 */ /* 0x041fe2000ff3e0ff */
[----:B------:R-:W-:Y:S02]  /*0b10*/  IMAD R17, R16, R11, UR4 ;  /* 0x0000000410117e24 */ /* 0x000fe4000f8e020b */
[----:B------:R-:W2:Y:S01]  /*0b20*/  LDG.E.U8 R26, desc[UR6][R26.64] ;  /* 0x000000061a1a7981 */ /* 0x000ea2000c1e1100 */
[----:B------:R-:W-:Y:S02]  /*0b30*/  LEA.HI.X.SX32 R15, R29, UR9, 0x1, P1 ;  /* 0x000000091d0f7c11 */ /* 0x000fe400088f0eff */
[----:B------:R-:W-:-:S03]  /*0b40*/  IADD3 R16, P1, PT, R17, UR8, RZ ;  /* 0x0000000811107c10 */ /* 0x000fc6000ff3e0ff */
[----:B------:R-:W5:Y:S01]  /*0b50*/  LDG.E.U8 R14, desc[UR6][R14.64] ;  /* 0x000000060e0e7981 */ /* 0x000f62000c1e1100 */
[----:B------:R-:W-:-:S05]  /*0b60*/  LEA.HI.X.SX32 R17, R17, UR9, 0x1, P1 ;  /* 0x0000000911117c11 */ /* 0x000fca00088f0eff */
[----:B------:R-:W5:Y:S01]  /*0b70*/  LDG.E.U8 R16, desc[UR6][R16.64] ;  /* 0x0000000610107981 */ /* 0x000f62000c1e1100 */
[----:B------:R-:W-:-:S05]  /*0b80*/  VIADD R18, R18, 0x8 ;  /* 0x0000000812127836 */ /* 0x000fca0000000000 */
[----:B------:R-:W-:Y:S01]  /*0b90*/  ISETP.NE.AND P1, PT, R18, RZ, PT ;  /* 0x000000ff1200720c */ /* 0x000fe20003f25270 */
[----:B------:R-:W-:Y:S02]  /*0ba0*/  VIADD R20, R20, 0x8 ;  /* 0x0000000814147836 */ /* 0x000fe40000000000 */
[----:B------:R-:W-:Y:S02]  /*0bb0*/  VIADD R8, R8, 0x8 ;  /* 0x0000000808087836 */ /* 0x000fe40000000000 */
[----:B------:R-:W-:Y:S01]  /*0bc0*/  VIADD R19, R19, 0x8 ;  /* 0x0000000813137836 */ /* 0x000fe20000000000 */
[----:B---3--:R-:W-:-:S05]  /*0bd0*/  I2FP.F32.U32 R28, R28 ;  /* 0x0000001c001c7245 */ /* 0x008fca0000201000 */
[----:B----4-:R-:W-:Y:S01]  /*0be0*/  FFMA R22, R28, R22, R25 ;  /* 0x000000161c167223 */ /* 0x010fe20000000019 */
[----:B--2---:R-:W-:-:S05]  /*0bf0*/  I2FP.F32.U32 R25, R26 ;  /* 0x0000001a00197245 */ /* 0x004fca0000201000 */
[----:B------:R-:W-:Y:S01]  /*0c00*/  FFMA R22, R25, R23, R22 ;  /* 0x0000001719167223 */ /* 0x000fe20000000016 */
[----:B-----5:R-:W-:-:S05]  /*0c10*/  I2FP.F32.U32 R27, R14 ;  /* 0x0000000e001b7245 */ /* 0x020fca0000201000 */
[----:B------:R-:W-:Y:S01]  /*0c20*/  FFMA R21, R27, R21, R22 ;  /* 0x000000151b157223 */ /* 0x000fe20000000016 */
[----:B------:R-:W-:-:S05]  /*0c30*/  I2FP.F32.U32 R14, R16 ;  /* 0x00000010000e7245 */ /* 0x000fca0000201000 */
[----:B------:R-:W-:Y:S01]  /*0c40*/  FFMA R21, R14, R24, R21 ;  /* 0x000000180e157223 */ /* 0x000fe20000000015 */
[----:B------:R-:W-:Y:S06]  /*0c50*/  @P1 BRA `(.L_x_67) ;  /* 0xfffffff800a41947 */ /* 0x000fec000383ffff */
[----:B------:R-:W-:-:S07]  /*0c60*/  VIADD R20, R20, 0xfffffffd ;  /* 0xfffffffd14147836 */ /* 0x000fce0000000000 */
.L_x_66:
[----:B------:R-:W-:-:S13]  /*0c70*/  ISETP.NE.AND P1, PT, R6, RZ, PT ;  /* 0x000000ff0600720c */ /* 0x000fda0003f25270 */
[----:B------:R-:W-:Y:S05]  /*0c80*/  @!P1 BRA `(.L_x_68) ;  /* 0x00000004009c9947 */ /* 0x000fea0003800000 */
[----:B------:R-:W-:Y:S02]  /*0c90*/  VIADD R11, R6, 0xffffffff ;  /* 0xffffffff060b7836 */ /* 0x000fe40000000000 */
[----:B------:R-:W-:-:S03]  /*0ca0*/  VIADD R8, R5, 0x1 ;  /* 0x0000000105087836 */ /* 0x000fc60000000000 */
[----:B------:R-:W-:Y:S02]  /*0cb0*/  ISETP.GE.U32.AND P2, PT, R11, 0x3, PT ;  /* 0x000000030b00780c */ /* 0x000fe40003f46070 */
[----:B------:R-:W-:-:S11]  /*0cc0*/  LOP3.LUT P1, R8, R8, 0x3, RZ, 0xc0, !PT ;  /* 0x0000000308087812 */ /* 0x000fd6000782c0ff */
[----:B------:R-:W-:Y:S05]  /*0cd0*/  @!P2 BRA `(.L_x_69) ;  /* 0x0000000000c0a947 */ /* 0x000fea0003800000 */
[----:B------:R-:W0:Y:S01]  /*0ce0*/  LDC R23, c[0x0][0x398] ;  /* 0x0000e600ff177b82 */ /* 0x000e220000000800 */
[----:B------:R-:W1:Y:S01]  /*0cf0*/  LDCU UR8, c[0x0][0x390] ;  /* 0x00007200ff0877ac */ /* 0x000e620008000800 */
[----:B------:R-:W-:Y:S01]  /*0d00*/  IMAD.IADD R11, R3, 0x1, R20 ;  /* 0x00000001030b7824 */ /* 0x000fe200078e0214 */
[----:B------:R-:W2:Y:S04]  /*0d10*/  LDCU.64 UR10, c[0x0][0x380] ;  /* 0x00007000ff0a77ac */ /* 0x000ea80008000a00 */
[----:B------:R-:W-:Y:S01]  /*0d20*/  VIMNMX R12, PT, PT, RZ, R11, !PT ;  /* 0x0000000bff0c7248 */ /* 0x000fe20007fe0100 */
[----:B------:R-:W3:Y:S01]  /*0d30*/  LDC.64 R16, c[0x0][0x3a0] ;  /* 0x0000e800ff107b82 */ /* 0x000ee20000000a00 */
[----:B------:R-:W-:Y:S02]  /*0d40*/  VIADDMNMX R13, R11, 0x1, RZ, !PT ;  /* 0x000000010b0d7846 */ /* 0x000fe400078001ff */
[----:B------:R-:W-:-:S02]  /*0d50*/  VIMNMX R12, PT, PT, R12, UR5, PT ;  /* 0x000000050c0c7c48 */ /* 0x000fc4000bfe0100 */
[----:B------:R-:W-:Y:S02]  /*0d60*/  VIADDMNMX R15, R11, 0x2, RZ, !PT ;  /* 0x000000020b0f7846 */ /* 0x000fe400078001ff */
[----:B------:R-:W-:Y:S01]  /*0d70*/  VIMNMX R14, PT, PT, R13, UR5, PT ;  /* 0x000000050d0e7c48 */ /* 0x000fe2000bfe0100 */
[----:B------:R-:W-:Y:S01]  /*0d80*/  IMAD.IADD R13, R10, 0x1, R20 ;  /* 0x000000010a0d7824 */ /* 0x000fe200078e0214 */
[----:B------:R-:W-:Y:S01]  /*0d90*/  VIADDMNMX R11, R11, 0x3, RZ, !PT ;  /* 0x000000030b0b7846 */ /* 0x000fe200078001ff */
[----:B-1----:R-:W-:Y:S01]  /*0da0*/  IMAD R12, R9, UR8, R12 ;  /* 0x00000008090c7c24 */ /* 0x002fe2000f8e020c */
[----:B------:R-:W-:Y:S01]  /*0db0*/  VIMNMX R18, PT, PT, R15, UR5, PT ;  /* 0x000000050f127c48 */ /* 0x000fe2000bfe0100 */
[----:B------:R-:W-:Y:S01]  /*0dc0*/  IMAD R14, R9, UR8, R14 ;  /* 0x00000008090e7c24 */ /* 0x000fe2000f8e020e */
[----:B------:R-:W-:Y:S01]  /*0dd0*/  VIMNMX R24, PT, PT, R11, UR5, PT ;  /* 0x000000050b187c48 */ /* 0x000fe2000bfe0100 */
[----:B0-----:R-:W-:Y:S02]  /*0de0*/  IMAD R12, R12, R23, UR4 ;  /* 0x000000040c0c7e24 */ /* 0x001fe4000f8e0217 */
[----:B------:R-:W-:-:S02]  /*0df0*/  IMAD R22, R9, UR8, R18 ;  /* 0x0000000809167c24 */ /* 0x000fc4000f8e0212 */
[-C--:B------:R-:W-:Y:S01]  /*0e00*/  IMAD R15, R14, R23.reuse, UR4 ;  /* 0x000000040e0f7e24 */ /* 0x080fe2000f8e0217 */
[----:B--2---:R-:W-:Y:S01]  /*0e10*/  IADD3 R18, P3, PT, R12, UR10, RZ ;  /* 0x0000000a0c127c10 */ /* 0x004fe2000ff7e0ff */
[----:B------:R-:W-:Y:S02]  /*0e20*/  IMAD R24, R9, UR8, R24 ;  /* 0x0000000809187c24 */ /* 0x000fe4000f8e0218 */
[-C--:B------:R-:W-:Y:S01]  /*0e30*/  IMAD R11, R22, R23.reuse, UR4 ;  /* 0x00000004160b7e24 */ /* 0x080fe2000f8e0217 */
[----:B------:R-:W-:Y:S01]  /*0e40*/  IADD3 R14, P2, PT, R15, UR10, RZ ;  /* 0x0000000a0f0e7c10 */ /* 0x000fe2000ff5e0ff */
[----:B------:R-:W-:Y:S01]  /*0e50*/  IMAD R23, R24, R23, UR4 ;  /* 0x0000000418177e24 */ /* 0x000fe2000f8e0217 */
[----:B------:R-:W-:Y:S01]  /*0e60*/  LEA.HI.X.SX32 R19, R12, UR11, 0x1, P3 ;  /* 0x0000000b0c137c11 */ /* 0x000fe200098f0eff */
[----:B---3--:R-:W-:Y:S01]  /*0e70*/  IMAD.WIDE R16, R13, 0x4, R16 ;  /* 0x000000040d107825 */ /* 0x008fe200078e0210 */
[----:B------:R-:W-:Y:S02]  /*0e80*/  IADD3 R12, P3, PT, R11, UR10, RZ ;  /* 0x0000000a0b0c7c10 */ /* 0x000fe4000ff7e0ff */
[----:B------:R-:W-:Y:S01]  /*0e90*/  LEA.HI.X.SX32 R15, R15, UR11, 0x1, P2 ;  /* 0x0000000b0f0f7c11 */ /* 0x000fe200090f0eff */
[----:B------:R-:W2:Y:S01]  /*0ea0*/  LDG.E.U8 R18, desc[UR6][R18.64] ;  /* 0x0000000612127981 */ /* 0x000ea2000c1e1100 */
[----:B------:R-:W-:-:S02]  /*0eb0*/  IADD3 R22, P2, PT, R23, UR10, RZ ;  /* 0x0000000a17167c10 */ /* 0x000fc4000ff5e0ff */
[----:B------:R-:W-:Y:S01]  /*0ec0*/  LEA.HI.X.SX32 R13, R11, UR11, 0x1, P3 ;  /* 0x0000000b0b0d7c11 */ /* 0x000fe200098f0eff */
[----:B------:R-:W3:Y:S01]  /*0ed0*/  LDG.E.U8 R14, desc[UR6][R14.64] ;  /* 0x000000060e0e7981 */ /* 0x000ee2000c1e1100 */
[----:B------:R-:W-:-:S03]  /*0ee0*/  LEA.HI.X.SX32 R23, R23, UR11, 0x1, P2 ;  /* 0x0000000b17177c11 */ /* 0x000fc600090f0eff */
[----:B------:R-:W4:Y:S04]  /*0ef0*/  LDG.E R11, desc[UR6][R16.64] ;  /* 0x00000006100b7981 */ /* 0x000f28000c1e1900 */
[----:B------:R-:W5:Y:S04]  /*0f00*/  LDG.E.U8 R12, desc[UR6][R12.64] ;  /* 0x000000060c0c7981 */ /* 0x000f68000c1e1100 */
[----:B------:R-:W5:Y:S04]  /*0f10*/  LDG.E R25, desc[UR6][R16.64+0x4] ;  /* 0x0000040610197981 */ /* 0x000f68000c1e1900 */
[----:B------:R-:W5:Y:S04]  /*0f20*/  LDG.E.U8 R22, desc[UR6][R22.64] ;  /* 0x0000000616167981 */ /* 0x000f68000c1e1100 */
[----:B------:R-:W5:Y:S04]  /*0f30*/  LDG.E R26, desc[UR6][R16.64+0x8] ;  /* 0x00000806101a7981 */ /* 0x000f68000c1e1900 */
[----:B------:R-:W5:Y:S01]  /*0f40*/  LDG.E R19, desc[UR6][R16.64+0xc] ;  /* 0x00000c0610137981 */ /* 0x000f62000c1e1900 */
[----:B------:R-:W-:Y:S01]  /*0f50*/  VIADD R20, R20, 0x4 ;  /* 0x0000000414147836 */ /* 0x000fe20000000000 */
[----:B--2---:R-:W-:-:S02]  /*0f60*/  I2FP.F32.U32 R18, R18 ;  /* 0x0000001200127245 */ /* 0x004fc40000201000 */
[----:B---3--:R-:W-:-:S03]  /*0f70*/  I2FP.F32.U32 R24, R14 ;  /* 0x0000000e00187245 */ /* 0x008fc60000201000 */
[----:B----4-:R-:W-:Y:S01]  /*0f80*/  FFMA R11, R18, R11, R21 ;  /* 0x0000000b120b7223 */ /* 0x010fe20000000015 */
[----:B-----5:R-:W-:-:S03]  /*0f90*/  I2FP.F32.U32 R14, R12 ;  /* 0x0000000c000e7245 */ /* 0x020fc60000201000 */
[----:B------:R-:W-:Y:S01]  /*0fa0*/  FFMA R11, R24, R25, R11 ;  /* 0x00000019180b7223 */ /* 0x000fe2000000000b */
[----:B------:R-:W-:-:S03]  /*0fb0*/  I2FP.F32.U32 R18, R22 ;  /* 0x0000001600127245 */ /* 0x000fc60000201000 */
[----:B------:R-:W-:-:S04]  /*0fc0*/  FFMA R11, R14, R26, R11 ;  /* 0x0000001a0e0b7223 */ /* 0x000fc8000000000b */
[----:B------:R-:W-:-:S07]  /*0fd0*/  FFMA R21, R18, R19, R11 ;  /* 0x0000001312157223 */ /* 0x000fce000000000b */
.L_x_69:
[----:B------:R-:W-:Y:S05]  /*0fe0*/  @!P1 BRA `(.L_x_68) ;  /* 0x0000000000c49947 */ /* 0x000fea0003800000 */
[----:B------:R-:W-:Y:S02]  /*0ff0*/  ISETP.NE.AND P2, PT, R8, 0x1, PT ;  /* 0x000000010800780c */ /* 0x000fe40003f45270 */
[----:B------:R-:W-:-:S04]  /*1000*/  LOP3.LUT R11, R5, 0x1, RZ, 0xc0, !PT ;  /* 0x00000001050b7812 */ /* 0x000fc800078ec0ff */
[----:B------:R-:W-:-:S07]  /*1010*/  ISETP.NE.U32.AND P1, PT, R11, 0x1, PT ;  /* 0x000000010b00780c */ /* 0x000fce0003f25070 */
[----:B------:R-:W-:Y:S06]  /*1020*/  @!P2 BRA `(.L_x_70) ;  /* 0x000000000070a947 */ /* 0x000fec0003800000 */
[----:B------:R-:W0:Y:S01]  /*1030*/  LDC R13, c[0x0][0x398] ;  /* 0x0000e600ff0d7b82 */ /* 0x000e220000000800 */
[----:B------:R-:W1:Y:S01]  /*1040*/  LDCU UR8, c[0x0][0x390] ;  /* 0x00007200ff0877ac */ /* 0x000e620008000800 */
[--C-:B------:R-:W-:Y:S01]  /*1050*/  IMAD.IADD R8, R3, 0x1, R20.reuse ;  /* 0x0000000103087824 */ /* 0x100fe200078e0214 */
[----:B------:R-:W2:Y:S04]  /*1060*/  LDCU.64 UR10, c[0x0][0x380] ;  /* 0x00007000ff0a77ac */ /* 0x000ea80008000a00 */
[----:B------:R-:W-:Y:S01]  /*1070*/  VIMNMX R11, PT, PT, RZ, R8, !PT ;  /* 0x00000008ff0b7248 */ /* 0x000fe20007fe0100 */
[----:B------:R-:W3:Y:S01]  /*1080*/  LDC.64 R16, c[0x0][0x3a0] ;  /* 0x0000e800ff107b82 */ /* 0x000ee20000000a00 */
[----:B------:R-:W-:Y:S02]  /*1090*/  VIADDMNMX R12, R8, 0x1, RZ, !PT ;  /* 0x00000001080c7846 */ /* 0x000fe400078001ff */
[----:B------:R-:W-:Y:S01]  /*10a0*/  VIMNMX R8, PT, PT, R11, UR5, PT ;  /* 0x000000050b087c48 */ /* 0x000fe2000bfe0100 */
[----:B------:R-:W-:Y:S01]  /*10b0*/  IMAD.IADD R11, R10, 0x1, R20 ;  /* 0x000000010a0b7824 */ /* 0x000fe200078e0214 */
[----:B------:R-:W-:-:S03]  /*10c0*/  VIMNMX R12, PT, PT, R12, UR5, PT ;  /* 0x000000050c0c7c48 */ /* 0x000fc6000bfe0100 */
[C---:B-1----:R-:W-:Y:S02]  /*10d0*/  IMAD R8, R9.reuse, UR8, R8 ;  /* 0x0000000809087c24 */ /* 0x042fe4000f8e0208 */
[----:B------:R-:W-:Y:S02]  /*10e0*/  IMAD R12, R9, UR8, R12 ;  /* 0x00000008090c7c24 */ /* 0x000fe4000f8e020c */
[-C--:B0-----:R-:W-:Y:S02]  /*10f0*/  IMAD R8, R8, R13.reuse, UR4 ;  /* 0x0000000408087e24 */ /* 0x081fe4000f8e020d */
[----:B------:R-:W-:-:S03]  /*1100*/  IMAD R13, R12, R13, UR4 ;  /* 0x000000040c0d7e24 */ /* 0x000fc6000f8e020d */
[C---:B--2---:R-:W-:Y:S02]  /*1110*/  IADD3 R14, P2, PT, R8.reuse, UR10, RZ ;  /* 0x0000000a080e7c10 */ /* 0x044fe4000ff5e0ff */
[----:B------:R-:W-:Y:S01]  /*1120*/  IADD3 R12, P3, PT, R13, UR10, RZ ;  /* 0x0000000a0d0c7c10 */ /* 0x000fe2000ff7e0ff */
[----:B---3--:R-:W-:Y:S01]  /*1130*/  IMAD.WIDE R16, R11, 0x4, R16 ;  /* 0x000000040b107825 */ /* 0x008fe200078e0210 */
[----:B------:R-:W-:Y:S02]  /*1140*/  LEA.HI.X.SX32 R15, R8, UR11, 0x1, P2 ;  /* 0x0000000b080f7c11 */ /* 0x000fe400090f0eff */
[----:B------:R-:W-:Y:S02]  /*1150*/  LEA.HI.X.SX32 R13, R13, UR11, 0x1, P3 ;  /* 0x0000000b0d0d7c11 */ /* 0x000fe400098f0eff */
[----:B------:R-:W2:Y:S04]  /*1160*/  LDG.E R11, desc[UR6][R16.64] ;  /* 0x00000006100b7981 */ /* 0x000ea8000c1e1900 */
[----:B------:R-:W3:Y:S04]  /*1170*/  LDG.E.U8 R14, desc[UR6][R14.64] ;  /* 0x000000060e0e7981 */ /* 0x000ee8000c1e1100 */
[----:B------:R-:W4:Y:S04]  /*1180*/  LDG.E.U8 R12, desc[UR6][R12.64] ;  /* 0x000000060c0c7981 */ /* 0x000f28000c1e1100 */
[----:B------:R-:W5:Y:S01]  /*1190*/  LDG.E R18, desc[UR6][R16.64+0x4] ;  /* 0x0000040610127981 */ /* 0x000f62000c1e1900 */
[----:B------:R-:W-:Y:S01]  /*11a0*/  VIADD R20, R20, 0x2 ;  /* 0x0000000214147836 */ /* 0x000fe20000000000 */
[----:B---3--:R-:W-:-:S02]  /*11b0*/  I2FP.F32.U32 R8, R14 ;  /* 0x0000000e00087245 */ /* 0x008fc40000201000 */
[----:B----4-:R-:W-:-:S03]  /*11c0*/  I2FP.F32.U32 R19, R12 ;  /* 0x0000000c00137245 */ /* 0x010fc60000201000 */
[----:B--2---:R-:W-:-:S04]  /*11d0*/  FFMA R8, R8, R11, R21 ;  /* 0x0000000b08087223 */ /* 0x004fc80000000015 */
[----:B-----5:R-:W-:-:S07]  /*11e0*/  FFMA R21, R19, R18, R8 ;  /* 0x0000001213157223 */ /* 0x020fce0000000008 */
.L_x_70:
[----:B------:R-:W-:Y:S05]  /*11f0*/  @!P1 BRA `(.L_x_68) ;  /* 0x0000000000409947 */ /* 0x000fea0003800000 */
[----:B------:R-:W0:Y:S01]  /*1200*/  LDC R11, c[0x0][0x398] ;  /* 0x0000e600ff0b7b82 */ /* 0x000e220000000800 */
[----:B------:R-:W1:Y:S01]  /*1210*/  LDCU UR8, c[0x0][0x390] ;  /* 0x00007200ff0877ac */ /* 0x000e620008000800 */
[----:B------:R-:W-:Y:S01]  /*1220*/  VIADDMNMX R8, R20, R3, RZ, !PT ;  /* 0x0000000314087246 */ /* 0x000fe200078001ff */
[----:B------:R-:W2:Y:S03]  /*1230*/  LDCU.64 UR10, c[0x0][0x380] ;  /* 0x00007000ff0a77ac */ /* 0x000ea60008000a00 */
[----:B------:R-:W-:Y:S02]  /*1240*/  VIMNMX R8, PT, PT, R8, UR5, PT ;  /* 0x0000000508087c48 */ /* 0x000fe4000bfe0100 */
[----:B------:R-:W3:Y:S03]  /*1250*/  LDC.64 R12, c[0x0][0x3a0] ;  /* 0x0000e800ff0c7b82 */ /* 0x000ee60000000a00 */
[----:B-1----:R-:W-:-:S04]  /*1260*/  IMAD R8, R9, UR8, R8 ;  /* 0x0000000809087c24 */ /* 0x002fc8000f8e0208 */
[----:B0-----:R-:W-:Y:S02]  /*1270*/  IMAD R9, R8, R11, UR4 ;  /* 0x0000000408097e24 */ /* 0x001fe4000f8e020b */
[----:B------:R-:W-:-:S03]  /*1280*/  IMAD.IADD R11, R10, 0x1, R20 ;  /* 0x000000010a0b7824 */ /* 0x000fc600078e0214 */
[----:B--2---:R-:W-:Y:S01]  /*1290*/  IADD3 R8, P1, PT, R9, UR10, RZ ;  /* 0x0000000a09087c10 */ /* 0x004fe2000ff3e0ff */
[----:B---3--:R-:W-:-:S03]  /*12a0*/  IMAD.WIDE R12, R11, 0x4, R12 ;  /* 0x000000040b0c7825 */ /* 0x008fc600078e020c */
[----:B------:R-:W-:-:S05]  /*12b0*/  LEA.HI.X.SX32 R9, R9, UR11, 0x1, P1 ;  /* 0x0000000b09097c11 */ /* 0x000fca00088f0eff */
[----:B------:R-:W2:Y:S04]  /*12c0*/  LDG.E.U8 R8, desc[UR6][R8.64] ;  /* 0x0000000608087981 */ /* 0x000ea8000c1e1100 */
[----:B------:R-:W3:Y:S01]  /*12d0*/  LDG.E R12, desc[UR6][R12.64] ;  /* 0x000000060c0c7981 */ /* 0x000ee2000c1e1900 */
[----:B--2---:R-:W-:-:S05]  /*12e0*/  I2FP.F32.U32 R10, R8 ;  /* 0x00000008000a7245 */ /* 0x004fca0000201000 */
[----:B---3--:R-:W-:-:S07]  /*12f0*/  FFMA R21, R10, R12, R21 ;  /* 0x0000000c0a157223 */ /* 0x008fce0000000015 */
.L_x_68:
[----:B------:R-:W-:Y:S05]  /*1300*/  @P0 BRA `(.L_x_71) ;  /* 0xfffffff000a00947 */ /* 0x000fea000383ffff */
[----:B------:R-:W0:Y:S01]  /*1310*/  LDCU.64 UR8, c[0x0][0x388] ;  /* 0x00007100ff0877ac */ /* 0x000e220008000a00 */
[----:B------:R-:W-:Y:S01]  /*1320*/  FADD R21, R21, 0.5 ;  /* 0x3f00000015157421 */ /* 0x000fe20000000000 */
[----:B------:R-:W-:Y:S01]  /*1330*/  VIADD R7, R2, UR4 ;  /* 0x0000000402077c36 */ /* 0x000fe20008000000 */
[----:B------:R-:W-:-:S04]  /*1340*/  UIADD3 UR4, UPT, UPT, UR4, 0x1, URZ ;  /* 0x0000000104047890 */ /* 0x000fc8000fffe0ff */
[----:B------:R-:W1:Y:S01]  /*1350*/  F2I.U32.TRUNC.NTZ R21, R21 ;  /* 0x0000001500157305 */ /* 0x000e62000020f000 */
[C---:B0-----:R-:W-:Y:S01]  /*1360*/  IADD3 R8, P0, PT, R7.reuse, UR8, RZ ;  /* 0x0000000807087c10 */ /* 0x041fe2000ff1e0ff */
[----:B------:R-:W0:Y:S03]  /*1370*/  LDCU UR8, c[0x0][0x398] ;  /* 0x00007300ff0877ac */ /* 0x000e260008000800 */
[----:B------:R-:W-:-:S05]  /*1380*/  LEA.HI.X.SX32 R9, R7, UR9, 0x1, P0 ;  /* 0x0000000907097c11 */ /* 0x000fca00080f0eff */
[----:B-1----:R1:W-:Y:S01]  /*1390*/  STG.E.U8 desc[UR6][R8.64], R21 ;  /* 0x0000001508007986 */ /* 0x0023e2000c101106 */
[----:B0-----:R-:W-:-:S09]  /*13a0*/  UISETP.NE.AND UP0, UPT, UR4, UR8, UPT ;  /* 0x000000080400728c */ /* 0x001fd2000bf05270 */
[----:B-1----:R-:W-:Y:S05]  /*13b0*/  BRA.U UP0, `(.L_x_72) ;  /* 0xfffffff1006c7547 */ /* 0x002fea000b83ffff */
[----:B------:R-:W-:Y:S05]  /*13c0*/  EXIT ;  /* 0x000000000000794d */ /* 0x000fea0003800000 */
.L_x_73:
        /* <DEDUP_REMOVED lines=11> */
.L_x_82:


//--------------------- .text._Z16grayscale_kernelPhiii --------------------------
	.section	.text._Z16grayscale_kernelPhiii,"ax",@progbits
	.align	128
        .global         _Z16grayscale_kernelPhiii
        .type           _Z16grayscale_kernelPhiii,@function
        .size           _Z16grayscale_kernelPhiii,(.L_x_83 - _Z16grayscale_kernelPhiii)
        .other          _Z16grayscale_kernelPhiii,@"STO_CUDA_ENTRY STV_DEFAULT"
_Z16grayscale_kernelPhiii:
.text._Z16grayscale_kernelPhiii:
[----:B------:R-:W-:Y:S01]  /*0000*/  LDC R1, c[0x0][0x37c] ;  /* 0x0000df00ff017b82 */ /* 0x000fe20000000800 */
[----:B------:R-:W0:Y:S07]  /*0010*/  S2R R2, SR_TID.Y ;  /* 0x0000000000027919 */ /* 0x000e2e0000002200 */
[----:B------:R-:W1:Y:S01]  /*0020*/  LDC R0, c[0x0][0x360] ;  /* 0x0000d800ff007b82 */ /* 0x000e620000000800 */
[----:B------:R-:W2:Y:S01]  /*0030*/  LDCU.64 UR6, c[0x0][0x388] ;  /* 0x00007100ff0677ac */ /* 0x000ea20008000a00 */
[----:B------:R-:W1:Y:S06]  /*0040*/  S2R R5, SR_TID.X ;  /* 0x0000000000057919 */ /* 0x000e6c0000002100 */
[----:B------:R-:W0:Y:S08]  /*0050*/  S2UR UR5, SR_CTAID.Y ;  /* 0x00000000000579c3 */ /* 0x000e300000002600 */
[----:B------:R-:W0:Y:S08]  /*0060*/  LDC R3, c[0x0][0x364] ;  /* 0x0000d900ff037b82 */ /* 0x000e300000000800 */
[----:B------:R-:W1:Y:S08]  /*0070*/  S2UR UR4, SR_CTAID.X ;  /* 0x00000000000479c3 */ /* 0x000e700000002500 */
[----:B------:R-:W3:Y:S01]  /*0080*/  LDC R7, c[0x0][0x390] ;  /* 0x0000e400ff077b82 */ /* 0x000ee20000000800 */
[----:B0-----:R-:W-:-:S05]  /*0090*/  IMAD R3, R3, UR5, R2 ;  /* 0x0000000503037c24 */ /* 0x001fca000f8e0202 */
[----:B--2---:R-:W-:Y:S01]  /*00a0*/  ISETP.GE.AND P0, PT, R3, UR7, PT ;  /* 0x0000000703007c0c */ /* 0x004fe2000bf06270 */
[----:B-1----:R-:W-:-:S05]  /*00b0*/  IMAD R0, R0, UR4, R5 ;  /* 0x0000000400007c24 */ /* 0x002fca000f8e0205 */
[----:B------:R-:W-:-:S04]  /*00c0*/  ISETP.GE.OR P0, PT, R0, UR6, P0 ;  /* 0x0000000600007c0c */ /* 0x000fc80008706670 */
[----:B---3--:R-:W-:-:S13]  /*00d0*/  ISETP.LT.OR P0, PT, R7, 0x3, P0 ;  /* 0x000000030700780c */ /* 0x008fda0000701670 */
[----:B------:R-:W-:Y:S05]  /*00e0*/  @P0 EXIT ;  /* 0x000000000000094d */ /* 0x000fea0003800000 */
[----:B------:R-:W0:Y:S01]  /*00f0*/  LDCU.64 UR8, c[0x0][0x380] ;  /* 0x00007000ff0877ac */ /* 0x000e220008000a00 */
[----:B------:R-:W-:Y:S01]  /*0100*/  IMAD R0, R3, UR6, R0 ;  /* 0x0000000603007c24 */ /* 0x000fe2000f8e0200 */
[----:B------:R-:W1:Y:S03]  /*0110*/  LDCU.64 UR4, c[0x0][0x358] ;  /* 0x00006b00ff0477ac */ /* 0x000e660008000a00 */
[----:B------:R-:W-:-:S05]  /*0120*/  IMAD R0, R0, R7, RZ ;  /* 0x0000000700007224 */ /* 0x000fca00078e02ff */
[----:B0-----:R-:W-:-:S04]  /*0130*/  IADD3 R2, P0, PT, R0, UR8, RZ ;  /* 0x0000000800027c10 */ /* 0x001fc8000ff1e0ff */
[----:B------:R-:W-:-:S05]  /*0140*/  LEA.HI.X.SX32 R3, R0, UR9, 0x1, P0 ;  /* 0x0000000900037c11 */ /* 0x000fca00080f0eff */
[----:B-1----:R-:W2:Y:S04]  /*0150*/  LDG.E.U8 R4, desc[UR4][R2.64+0x1] ;  /* 0x0000010402047981 */ /* 0x002ea8000c1e1100 */
[----:B------:R-:W3:Y:S04]  /*0160*/  LDG.E.U8 R0, desc[UR4][R2.64] ;  /* 0x0000000402007981 */ /* 0x000ee8000c1e1100 */
[----:B------:R-:W4:Y:S01]  /*0170*/  LDG.E.U8 R6, desc[UR4][R2.64+0x2] ;  /* 0x0000020402067981 */ /* 0x000f22000c1e1100 */
[----:B--2---:R-:W-:Y:S02]  /*0180*/  I2FP.F32.U32 R4, R4 ;  /* 0x0000000400047245 */ /* 0x004fe40000201000 */
[----:B---3--:R-:W-:-:S03]  /*0190*/  I2FP.F32.U32 R0, R0 ;  /* 0x0000000000007245 */ /* 0x008fc60000201000 */
[----:B------:R-:W-:Y:S01]  /*01a0*/  FMUL R5, R4, 0.58700001239776611328 ;  /* 0x3f1645a204057820 */ /* 0x000fe20000400000 */
[----:B----4-:R-:W-:-:S03]  /*01b0*/  I2FP.F32.U32 R7, R6 ;  /* 0x0000000600077245 */ /* 0x010fc60000201000 */
[----:B------:R-:W-:-:S04]  /*01c0*/  FFMA R0, R0, 0.29899999499320983887, R5 ;  /* 0x3e99168700007823 */ /* 0x000fc80000000005 */
[----:B------:R-:W-:-:S04]  /*01d0*/  FFMA R0, R7, 0.11400000005960464478, R0 ;  /* 0x3de978d507007823 */ /* 0x000fc80000000000 */
[----:B------:R-:W0:Y:S02]  /*01e0*/  F2I.U32.TRUNC.NTZ R5, R0 ;  /* 0x0000000000057305 */ /* 0x000e24000020f000 */
[----:B0-----:R-:W-:Y:S04]  /*01f0*/  STG.E.U8 desc[UR4][R2.64], R5 ;  /* 0x0000000502007986 */ /* 0x001fe8000c101104 */
[----:B------:R-:W-:Y:S04]  /*0200*/  STG.E.U8 desc[UR4][R2.64+0x1], R5 ;  /* 0x0000010502007986 */ /* 0x000fe8000c101104 */
[----:B------:R-:W-:Y:S01]  /*0210*/  STG.E.U8 desc[UR4][R2.64+0x2], R5 ;  /* 0x0000020502007986 */ /* 0x000fe2000c101104 */
[----:B------:R-:W-:Y:S05]  /*0220*/  EXIT ;  /* 0x000000000000794d */ /* 0x000fea0003800000 */
.L_x_74:
        /* <DEDUP_REMOVED lines=13> */
.L_x_83:


//--------------------- .nv.global.init           --------------------------
	.section	.nv.global.init,"aw",@progbits
	.align	4
.nv.global.init:
	.type		mrg32k3aM1SubSeq,@object
	.size		mrg32k3aM1SubSeq,(mrg32k3aM2SubSeq - mrg32k3aM1SubSeq)
mrg32k3aM1SubSeq:
        /*0000*/ 	.byte	0x0b, 0xcc, 0xee, 0x04, 0x73, 0x29, 0x8b, 0x6f, 0xf6, 0x53, 0x03, 0xf6, 0x23, 0xf6, 0xea, 0xda
        /* <DEDUP_REMOVED lines=125> */
	.type		mrg32k3aM2SubSeq,@object
	.size		mrg32k3aM2SubSeq,(mrg32k3aM1 - mrg32k3aM2SubSeq)
mrg32k3aM2SubSeq:
        /* <DEDUP_REMOVED lines=126> */
	.type		mrg32k3aM1,@object
	.size		mrg32k3aM1,(mrg32k3aM1Seq - mrg32k3aM1)
mrg32k3aM1:
        /* <DEDUP_REMOVED lines=144> */
	.type		mrg32k3aM1Seq,@object
	.size		mrg32k3aM1Seq,(mrg32k3aM2 - mrg32k3aM1Seq)
mrg32k3aM1Seq:
        /* <DEDUP_REMOVED lines=144> */
	.type		mrg32k3aM2,@object
	.size		mrg32k3aM2,(mrg32k3aM2Seq - mrg32k3aM2)
mrg32k3aM2:
        /* <DEDUP_REMOVED lines=144> */
	.type		mrg32k3aM2Seq,@object
	.size		mrg32k3aM2Seq,(precalc_xorwow_matrix - mrg32k3aM2Seq)
mrg32k3aM2Seq:
        /* <DEDUP_REMOVED lines=144> */
	.type		precalc_xorwow_matrix,@object
	.size		precalc_xorwow_matrix,(precalc_xorwow_offset_matrix - precalc_xorwow_matrix)
precalc_xorwow_matrix:
        /* <DEDUP_REMOVED lines=6400> */
	.type		precalc_xorwow_offset_matrix,@object
	.size		precalc_xorwow_offset_matrix,(.L_1 - precalc_xorwow_offset_matrix)
precalc_xorwow_offset_matrix:
        /* <DEDUP_REMOVED lines=6400> */
.L_1:


//--------------------- .nv.shared.reserved.0     --------------------------
	.section	.nv.shared.reserved.0,"aw",@nobits
	.weak		__nv_reservedSMEM_offset_0_alias
	.size		__nv_reservedSMEM_offset_0_alias, 0, 64
	.other		__nv_reservedSMEM_offset_0_alias,@"STO_CUDA_RESERVED_SHARED STV_DEFAULT"
__nv_reservedSMEM_offset_0_alias:
	.zero		0
	.zero		64


//--------------------- .nv.constant0._Z17downsample_kernelPhS_iiiiii --------------------------
	.section	.nv.constant0._Z17downsample_kernelPhS_iiiiii,"a",@progbits
	.sectionflags	@""
	.align	4
.nv.constant0._Z17downsample_kernelPhS_iiiiii:
	.zero		936


//--------------------- .nv.constant0._Z16add_noise_kernelPhiiify --------------------------
	.section	.nv.constant0._Z16add_noise_kernelPhiiify,"a",@progbits
	.sectionflags	@""
	.align	4
.nv.constant0._Z16add_noise_kernelPhiiify:
	.zero		928


//--------------------- .nv.constant0._Z21edge_detection_kernelPhS_iii --------------------------
	.section	.nv.constant0._Z21edge_detection_kernelPhS_iii,"a",@progbits
	.sectionflags	@""
	.align	4
.nv.constant0._Z21edge_detection_kernelPhS_iii:
	.zero		924


//--------------------- .nv.constant0._Z17sharpening_kernelPhS_iii --------------------------
	.section	.nv.constant0._Z17sharpening_kernelPhS_iii,"a",@progbits
	.sectionflags	@""
	.align	4
.nv.constant0._Z17sharpening_kernelPhS_iii:
	.zero		924


//--------------------- .nv.constant0._Z20gaussian_blur_kernelPhS_iiiPfi --------------------------
	.section	.nv.constant0._Z20gaussian_blur_kernelPhS_iiiPfi,"a",@progbits
	.sectionflags	@""
	.align	4
.nv.constant0._Z20gaussian_blur_kernelPhS_iiiPfi:
	.zero		940


//--------------------- .nv.constant0._Z16grayscale_kernelPhiii --------------------------
	.section	.nv.constant0._Z16grayscale_kernelPhiii,"a",@progbits
	.sectionflags	@""
	.align	4
.nv.constant0._Z16grayscale_kernelPhiii:
	.zero		916


//--------------------- SYMBOLS --------------------------

	.type		.nv.reservedSmem.offset0,@object
	.size		.nv.reservedSmem.offset0,0x4
